	.target	sm_90a

	.elftype	@"ET_EXEC"


//--------------------- .note.nv.tkinfo           --------------------------
	.section	.note.nv.tkinfo,"",@"SHT_NOTE"
	.sectionflags	@"SHF_NOTE_NV_TKINFO"
	.tkinfo
        /*0018*/ 	.word	0x00000002
        /*0030*/ 	.string	""
        /*0030*/ 	.string	"ptxas"
        /*0030*/ 	.string	"Cuda compilation tools, release 13.0, V13.0.88"
        /*0030*/ 	.string	"Build cuda_13.0.r13.0/compiler.36424714_0"
        /*0030*/ 	.string	"-arch sm_90a -m 64 "



//--------------------- .note.nv.cuinfo           --------------------------
	.section	.note.nv.cuinfo,"",@"SHT_NOTE"
	.sectionflags	@"SHF_NOTE_NV_CUINFO"
        /*0018*/ 	.short	0x0002
        /*001a*/ 	.short	0x005a
        /*001c*/ 	.short	0x0082
	.zero		2


//--------------------- .nv.info                  --------------------------
	.section	.nv.info,"",@"SHT_CUDA_INFO"
	.align	4


	//----- nvinfo : EIATTR_REGCOUNT
	.align		4
        /*0000*/ 	.byte	0x04, 0x2f
        /*0002*/ 	.short	(.L_15 - .L_14)
	.align		4
.L_14:
        /*0004*/ 	.word	index@(_ZN7cutlass13device_kernelINS_4fmha6kernel13FmhaKernelTmaINS1_10collective15FmhaMainloopTmaINS_6half_tEfN4cute5tupleIJNS7_1CILi64EEENS9_ILi128EEESA_EEENS4_14ResidualFusionEJEEENS4_15FmhaFwdEpilogueIS6_fNS8_IJSA_SA_SB_EEEEEJEEEEEvNT_6ParamsE)
        /*0008*/ 	.word	0x00000080


	//----- nvinfo : EIATTR_FRAME_SIZE
	.align		4
.L_15:
        /*000c*/ 	.byte	0x04, 0x11
        /*000e*/ 	.short	(.L_17 - .L_16)
	.align		4
.L_16:
        /*0010*/ 	.word	index@($__internal_0_$__cuda_sm20_rcp_rn_f32_slowpath)
        /*0014*/ 	.word	0x00000000


	//----- nvinfo : EIATTR_FRAME_SIZE
	.align		4
.L_17:
        /*0018*/ 	.byte	0x04, 0x11
        /*001a*/ 	.short	(.L_19 - .L_18)
	.align		4
.L_18:
        /*001c*/ 	.word	index@(_ZN7cutlass13device_kernelINS_4fmha6kernel13FmhaKernelTmaINS1_10collective15FmhaMainloopTmaINS_6half_tEfN4cute5tupleIJNS7_1CILi64EEENS9_ILi128EEESA_EEENS4_14ResidualFusionEJEEENS4_15FmhaFwdEpilogueIS6_fNS8_IJSA_SA_SB_EEEEEJEEEEEvNT_6ParamsE)
        /*0020*/ 	.word	0x00000000


	//----- nvinfo : EIATTR_MIN_STACK_SIZE
	.align		4
.L_19:
        /*0024*/ 	.byte	0x04, 0x12
        /*0026*/ 	.short	(.L_21 - .L_20)
	.align		4
.L_20:
        /*0028*/ 	.word	index@(_ZN7cutlass13device_kernelINS_4fmha6kernel13FmhaKernelTmaINS1_10collective15FmhaMainloopTmaINS_6half_tEfN4cute5tupleIJNS7_1CILi64EEENS9_ILi128EEESA_EEENS4_14ResidualFusionEJEEENS4_15FmhaFwdEpilogueIS6_fNS8_IJSA_SA_SB_EEEEEJEEEEEvNT_6ParamsE)
        /*002c*/ 	.word	0x00000000
.L_21:


//--------------------- .nv.compat                --------------------------
	.section	.nv.compat,"",@"SHT_CUDA_COMPAT_INFO"
	.align	4
        /*0000*/ 	.byte	0x02, 0x09, 0x01, 0x00, 0x02, 0x02, 0x04, 0x00, 0x02, 0x05, 0x05, 0x00, 0x03, 0x07, 0x01, 0x01
        /*0010*/ 	.byte	0x02, 0x03, 0x01, 0x00, 0x02, 0x06, 0x01, 0x00, 0x04, 0x0b, 0x08, 0x00, 0x00, 0x00, 0x00, 0x00
        /*0020*/ 	.byte	0x00, 0x00, 0x00, 0x00


//--------------------- .nv.info._ZN7cutlass13device_kernelINS_4fmha6kernel13FmhaKernelTmaINS1_10collective15FmhaMainloopTmaINS_6half_tEfN4cute5tupleIJNS7_1CILi64EEENS9_ILi128EEESA_EEENS4_14ResidualFusionEJEEENS4_15FmhaFwdEpilogueIS6_fNS8_IJSA_SA_SB_EEEEEJEEEEEvNT_6ParamsE --------------------------
	.section	.nv.info._ZN7cutlass13device_kernelINS_4fmha6kernel13FmhaKernelTmaINS1_10collective15FmhaMainloopTmaINS_6half_tEfN4cute5tupleIJNS7_1CILi64EEENS9_ILi128EEESA_EEENS4_14ResidualFusionEJEEENS4_15FmhaFwdEpilogueIS6_fNS8_IJSA_SA_SB_EEEEEJEEEEEvNT_6ParamsE,"",@"SHT_CUDA_INFO"
	.sectionflags	@""
	.align	4


	//----- nvinfo : EIATTR_CUDA_API_VERSION
	.align		4
        /*0000*/ 	.byte	0x04, 0x37
        /*0002*/ 	.short	(.L_23 - .L_22)
.L_22:
        /*0004*/ 	.word	0x00000082


	//----- nvinfo : EIATTR_KPARAM_INFO
	.align		4
.L_23:
        /*0008*/ 	.byte	0x04, 0x17
        /*000a*/ 	.short	(.L_25 - .L_24)
.L_24:
        /*000c*/ 	.word	0x00000000
        /*0010*/ 	.short	0x0000
        /*0012*/ 	.short	0x0070
        /*0014*/ 	.byte	0x00, 0xf0, 0x01, 0x20


	//----- nvinfo : EIATTR_SPARSE_MMA_MASK
	.align		4
.L_25:
        /*0018*/ 	.byte	0x03, 0x50
        /*001a*/ 	.short	0x0000


	//----- nvinfo : EIATTR_MAXREG_COUNT
	.align		4
        /*001c*/ 	.byte	0x03, 0x1b
        /*001e*/ 	.short	0x00ff


	//----- nvinfo : EIATTR_NUM_BARRIERS
	.align		4
        /*0020*/ 	.byte	0x02, 0x4c
        /*0022*/ 	.byte	0x02
	.zero		1


	//----- nvinfo : EIATTR_EXTERNS
	.align		4
        /*0024*/ 	.byte	0x04, 0x0f
        /*0026*/ 	.short	(.L_27 - .L_26)


	//   ....[0]....
	.align		4
.L_26:
        /*0028*/ 	.word	index@(__assertfail)


	//----- nvinfo : EIATTR_MERCURY_ISA_VERSION
	.align		4
.L_27:
        /*002c*/ 	.byte	0x03, 0x5f
        /*002e*/ 	.short	0x0101


	//----- nvinfo : EIATTR_COOP_GROUP_MASK_REGIDS
	.align		4
        /*0030*/ 	.byte	0x04, 0x29
        /*0032*/ 	.short	(.L_29 - .L_28)


	//   ....[0]....
.L_28:
        /*0034*/ 	.word	0xffffffff


	//   ....[1]....
        /*0038*/ 	.word	0xffffffff


	//   ....[2]....
        /*003c*/ 	.word	0xffffffff


	//   ....[3]....
        /*0040*/ 	.word	0xffffffff


	//   ....[4]....
        /*0044*/ 	.word	0xffffffff


	//   ....[5]....
        /*0048*/ 	.word	0xffffffff


	//   ....[6]....
        /*004c*/ 	.word	0xffffffff


	//   ....[7]....
        /*0050*/ 	.word	0xffffffff


	//   ....[8]....
        /*0054*/ 	.word	0xffffffff


	//   ....[9]....
        /*0058*/ 	.word	0xffffffff


	//   ....[10]....
        /*005c*/ 	.word	0xffffffff


	//   ....[11]....
        /*0060*/ 	.word	0xffffffff


	//   ....[12]....
        /*0064*/ 	.word	0xffffffff


	//   ....[13]....
        /*0068*/ 	.word	0xffffffff


	//   ....[14]....
        /*006c*/ 	.word	0xffffffff


	//   ....[15]....
        /*0070*/ 	.word	0xffffffff


	//   ....[16]....
        /*0074*/ 	.word	0xffffffff


	//   ....[17]....
        /*0078*/ 	.word	0xffffffff


	//   ....[18]....
        /*007c*/ 	.word	0xffffffff


	//   ....[19]....
        /*0080*/ 	.word	0xffffffff


	//   ....[20]....
        /*0084*/ 	.word	0xffffffff


	//----- nvinfo : EIATTR_COOP_GROUP_INSTR_OFFSETS
	.align		4
.L_29:
        /*0088*/ 	.byte	0x04, 0x28
        /*008a*/ 	.short	(.L_31 - .L_30)


	//   ....[0]....
.L_30:
        /*008c*/ 	.word	0x00000050


	//   ....[1]....
        /*0090*/ 	.word	0x00000140


	//   ....[2]....
        /*0094*/ 	.word	0x00000270


	//   ....[3]....
        /*0098*/ 	.word	0x00000410


	//   ....[4]....
        /*009c*/ 	.word	0x00000570


	//   ....[5]....
        /*00a0*/ 	.word	0x00002070


	//   ....[6]....
        /*00a4*/ 	.word	0x00002090


	//   ....[7]....
        /*00a8*/ 	.word	0x000020b0


	//   ....[8]....
        /*00ac*/ 	.word	0x000020d0


	//   ....[9]....
        /*00b0*/ 	.word	0x00004740


	//   ....[10]....
        /*00b4*/ 	.word	0x00004780


	//   ....[11]....
        /*00b8*/ 	.word	0x000047b0


	//   ....[12]....
        /*00bc*/ 	.word	0x000047f0


	//   ....[13]....
        /*00c0*/ 	.word	0x00007d00


	//   ....[14]....
        /*00c4*/ 	.word	0x00007d50


	//   ....[15]....
        /*00c8*/ 	.word	0x00007d80


	//   ....[16]....
        /*00cc*/ 	.word	0x00007db0


	//   ....[17]....
        /*00d0*/ 	.word	0x0000a2a0


	//   ....[18]....
        /*00d4*/ 	.word	0x0000a2e0


	//   ....[19]....
        /*00d8*/ 	.word	0x0000a330


	//   ....[20]....
        /*00dc*/ 	.word	0x0000a340


	//----- nvinfo : EIATTR_SYSCALL_OFFSETS
	.align		4
.L_31:
        /*00e0*/ 	.byte	0x04, 0x46
        /*00e2*/ 	.short	(.L_33 - .L_32)


	//   ....[0]....
.L_32:
        /*00e4*/ 	.word	0x0000ac80


	//   ....[1]....
        /*00e8*/ 	.word	0x0000ada0


	//----- nvinfo : EIATTR_MBARRIER_INSTR_OFFSETS
	.align		4
.L_33:
        /*00ec*/ 	.byte	0x04, 0x39
        /*00ee*/ 	.short	(.L_35 - .L_34)


	//   ....[0]....
.L_34:
        /*00f0*/ 	.word	0x00000240
        /*00f4*/ 	.word	0x000000ff
        /*00f8*/ 	.word	0x00012040
        /*00fc*/ 	.short	0x0100
        /*00fe*/ 	.byte	0x08
	.zero		1


	//   ....[1]....
        /*0100*/ 	.word	0x00000250
        /*0104*/ 	.word	0x000000ff
        /*0108*/ 	.word	0x00012048
        /*010c*/ 	.short	0x0100
        /*010e*/ 	.byte	0x08
	.zero		1


	//   ....[2]....
        /*0110*/ 	.word	0x00000380
        /*0114*/ 	.word	0x000000ff
        /*0118*/ 	.word	0x00012000
        /*011c*/ 	.short	0x0100
        /*011e*/ 	.byte	0x08
	.zero		1


	//   ....[3]....
        /*0120*/ 	.word	0x00000390
        /*0124*/ 	.word	0x000000ff
        /*0128*/ 	.word	0x00012020
        /*012c*/ 	.short	0x0100
        /*012e*/ 	.byte	0x08
	.zero		1


	//   ....[4]....
        /*0130*/ 	.word	0x000003a0
        /*0134*/ 	.word	0x000000ff
        /*0138*/ 	.word	0x00012008
        /*013c*/ 	.short	0x0100
        /*013e*/ 	.byte	0x08
	.zero		1


	//   ....[5]....
        /*0140*/ 	.word	0x000003b0
        /*0144*/ 	.word	0x000000ff
        /*0148*/ 	.word	0x00012028
        /*014c*/ 	.short	0x0100
        /*014e*/ 	.byte	0x08
	.zero		1


	//   ....[6]....
        /*0150*/ 	.word	0x000003c0
        /*0154*/ 	.word	0x000000ff
        /*0158*/ 	.word	0x00012010
        /*015c*/ 	.short	0x0100
        /*015e*/ 	.byte	0x08
	.zero		1


	//   ....[7]....
        /*0160*/ 	.word	0x000003d0
        /*0164*/ 	.word	0x000000ff
        /*0168*/ 	.word	0x00012030
        /*016c*/ 	.short	0x0100
        /*016e*/ 	.byte	0x08
	.zero		1


	//   ....[8]....
        /*0170*/ 	.word	0x000003e0
        /*0174*/ 	.word	0x000000ff
        /*0178*/ 	.word	0x00012018
        /*017c*/ 	.short	0x0100
        /*017e*/ 	.byte	0x08
	.zero		1


	//   ....[9]....
        /*0180*/ 	.word	0x000003f0
        /*0184*/ 	.word	0x000000ff
        /*0188*/ 	.word	0x00012038
        /*018c*/ 	.short	0x0100
        /*018e*/ 	.byte	0x08
	.zero		1


	//   ....[10]....
        /*0190*/ 	.word	0x00000520
        /*0194*/ 	.word	0x000000ff
        /*0198*/ 	.word	0x00012050
        /*019c*/ 	.short	0x0100
        /*019e*/ 	.byte	0x08
	.zero		1


	//   ....[11]....
        /*01a0*/ 	.word	0x00000530
        /*01a4*/ 	.word	0x000000ff
        /*01a8*/ 	.word	0x00012060
        /*01ac*/ 	.short	0x0100
        /*01ae*/ 	.byte	0x08
	.zero		1


	//   ....[12]....
        /*01b0*/ 	.word	0x00000540
        /*01b4*/ 	.word	0x000000ff
        /*01b8*/ 	.word	0x00012058
        /*01bc*/ 	.short	0x0100
        /*01be*/ 	.byte	0x08
	.zero		1


	//   ....[13]....
        /*01c0*/ 	.word	0x00000550
        /*01c4*/ 	.word	0x000000ff
        /*01c8*/ 	.word	0x00012068
        /*01cc*/ 	.short	0x0100
        /*01ce*/ 	.byte	0x08
	.zero		1


	//   ....[14]....
        /*01d0*/ 	.word	0x000006b0
        /*01d4*/ 	.word	0x00000003
        /*01d8*/ 	.word	0x00012048
        /*01dc*/ 	.short	0x010a
        /*01de*/ 	.byte	0x3f
	.zero		1


	//   ....[15]....
        /*01e0*/ 	.word	0x00000980
        /*01e4*/ 	.word	0x00000003
        /*01e8*/ 	.word	0x00012020
        /*01ec*/ 	.short	0x010a
        /*01ee*/ 	.byte	0x3f
	.zero		1


	//   ....[16]....
        /*01f0*/ 	.word	0x00000b30
        /*01f4*/ 	.word	0x00000002
        /*01f8*/ 	.word	0x00012020
        /*01fc*/ 	.short	0x010a
        /*01fe*/ 	.byte	0x3f
	.zero		1


	//   ....[17]....
        /*0200*/ 	.word	0x00000d50
        /*0204*/ 	.word	0x00000003
        /*0208*/ 	.word	0x00012020
        /*020c*/ 	.short	0x010a
        /*020e*/ 	.byte	0x3f
	.zero		1


	//   ....[18]....
        /*0210*/ 	.word	0x00000f60
        /*0214*/ 	.word	0x00000003
        /*0218*/ 	.word	0x00012020
        /*021c*/ 	.short	0x010a
        /*021e*/ 	.byte	0x3f
	.zero		1


	//   ....[19]....
        /*0220*/ 	.word	0x00001190
        /*0224*/ 	.word	0x00000002
        /*0228*/ 	.word	0x00012040
        /*022c*/ 	.short	0x010a
        /*022e*/ 	.byte	0x3f
	.zero		1


	//   ....[20]....
        /*0230*/ 	.word	0x000011b0
        /*0234*/ 	.word	0x00000002
        /*0238*/ 	.word	0x00012000
        /*023c*/ 	.short	0x010a
        /*023e*/ 	.byte	0x3f
	.zero		1


	//   ....[21]....
        /*0240*/ 	.word	0x00002020
        /*0244*/ 	.word	0x00000002
        /*0248*/ 	.word	0x00012008
        /*024c*/ 	.short	0x010a
        /*024e*/ 	.byte	0x3f
	.zero		1


	//   ....[22]....
        /*0250*/ 	.word	0x00003e70
        /*0254*/ 	.word	0x00000016
        /*0258*/ 	.word	0x00000000
        /*025c*/ 	.short	0x0101
        /*025e*/ 	.byte	0x3f
	.zero		1


	//   ....[23]....
        /*0260*/ 	.word	0x00003f50
        /*0264*/ 	.word	0x00000013
        /*0268*/ 	.word	0x00012000
        /*026c*/ 	.short	0x010a
        /*026e*/ 	.byte	0x3f
	.zero		1


	//   ....[24]....
        /*0270*/ 	.word	0x00004140
        /*0274*/ 	.word	0x0000000e
        /*0278*/ 	.word	0x00012020
        /*027c*/ 	.short	0x010a
        /*027e*/ 	.byte	0x3f
	.zero		1


	//   ....[25]....
        /*0280*/ 	.word	0x000047d0
        /*0284*/ 	.word	0x0000000e
        /*0288*/ 	.word	0x00000000
        /*028c*/ 	.short	0x0101
        /*028e*/ 	.byte	0x3f
	.zero		1


	//   ....[26]....
        /*0290*/ 	.word	0x00004830
        /*0294*/ 	.word	0x00000078
        /*0298*/ 	.word	0x00012000
        /*029c*/ 	.short	0x010a
        /*029e*/ 	.byte	0x3f
	.zero		1


	//   ....[27]....
        /*02a0*/ 	.word	0x00006920
        /*02a4*/ 	.word	0x00000018
        /*02a8*/ 	.word	0x00000000
        /*02ac*/ 	.short	0x0101
        /*02ae*/ 	.byte	0x3f
	.zero		1


	//   ....[28]....
        /*02b0*/ 	.word	0x000069b0
        /*02b4*/ 	.word	0x0000000e
        /*02b8*/ 	.word	0x00012020
        /*02bc*/ 	.short	0x010a
        /*02be*/ 	.byte	0x3f
	.zero		1


	//   ....[29]....
        /*02c0*/ 	.word	0x00006c70
        /*02c4*/ 	.word	0x00000013
        /*02c8*/ 	.word	0x00012000
        /*02cc*/ 	.short	0x010a
        /*02ce*/ 	.byte	0x3f
	.zero		1


	//   ....[30]....
        /*02d0*/ 	.word	0x00006ed0
        /*02d4*/ 	.word	0x00000012
        /*02d8*/ 	.word	0x00012020
        /*02dc*/ 	.short	0x010a
        /*02de*/ 	.byte	0x3f
	.zero		1


	//   ....[31]....
        /*02e0*/ 	.word	0x00007d60
        /*02e4*/ 	.word	0x0000007c
        /*02e8*/ 	.word	0x00000000
        /*02ec*/ 	.short	0x0101
        /*02ee*/ 	.byte	0x3f
	.zero		1


	//   ....[32]....
        /*02f0*/ 	.word	0x00007e50
        /*02f4*/ 	.word	0x00000078
        /*02f8*/ 	.word	0x00012000
        /*02fc*/ 	.short	0x010a
        /*02fe*/ 	.byte	0x3f
	.zero		1


	//   ....[33]....
        /*0300*/ 	.word	0x00009f20
        /*0304*/ 	.word	0x00000006
        /*0308*/ 	.word	0x00000000
        /*030c*/ 	.short	0x0101
        /*030e*/ 	.byte	0x3f
	.zero		1


	//   ....[34]....
        /*0310*/ 	.word	0x00009fa0
        /*0314*/ 	.word	0x00000006
        /*0318*/ 	.word	0x00012020
        /*031c*/ 	.short	0x010a
        /*031e*/ 	.byte	0x3f
	.zero		1


	//   ....[35]....
        /*0320*/ 	.word	0x0000b570
        /*0324*/ 	.word	0x00000003
        /*0328*/ 	.word	0x00012048
        /*032c*/ 	.short	0x010a
        /*032e*/ 	.byte	0x3f
	.zero		1


	//   ....[36]....
        /*0330*/ 	.word	0x0000b5c0
        /*0334*/ 	.word	0x00000003
        /*0338*/ 	.word	0x00012020
        /*033c*/ 	.short	0x010a
        /*033e*/ 	.byte	0x3f
	.zero		1


	//   ....[37]....
        /*0340*/ 	.word	0x0000b610
        /*0344*/ 	.word	0x00000002
        /*0348*/ 	.word	0x00012020
        /*034c*/ 	.short	0x010a
        /*034e*/ 	.byte	0x3f
	.zero		1


	//   ....[38]....
        /*0350*/ 	.word	0x0000b660
        /*0354*/ 	.word	0x00000003
        /*0358*/ 	.word	0x00012020
        /*035c*/ 	.short	0x010a
        /*035e*/ 	.byte	0x3f
	.zero		1


	//   ....[39]....
        /*0360*/ 	.word	0x0000b6b0
        /*0364*/ 	.word	0x00000003
        /*0368*/ 	.word	0x00012020
        /*036c*/ 	.short	0x010a
        /*036e*/ 	.byte	0x3f
	.zero		1


	//   ....[40]....
        /*0370*/ 	.word	0x0000b700
        /*0374*/ 	.word	0x00000002
        /*0378*/ 	.word	0x00012040
        /*037c*/ 	.short	0x010a
        /*037e*/ 	.byte	0x3f
	.zero		1


	//   ....[41]....
        /*0380*/ 	.word	0x0000b750
        /*0384*/ 	.word	0x00000002
        /*0388*/ 	.word	0x00012000
        /*038c*/ 	.short	0x010a
        /*038e*/ 	.byte	0x3f
	.zero		1


	//   ....[42]....
        /*0390*/ 	.word	0x0000b7a0
        /*0394*/ 	.word	0x00000002
        /*0398*/ 	.word	0x00012008
        /*039c*/ 	.short	0x010a
        /*039e*/ 	.byte	0x3f
	.zero		1


	//   ....[43]....
        /*03a0*/ 	.word	0x0000b7f0
        /*03a4*/ 	.word	0x00000013
        /*03a8*/ 	.word	0x00012000
        /*03ac*/ 	.short	0x010a
        /*03ae*/ 	.byte	0x3f
	.zero		1


	//   ....[44]....
        /*03b0*/ 	.word	0x0000b840
        /*03b4*/ 	.word	0x0000000e
        /*03b8*/ 	.word	0x00012020
        /*03bc*/ 	.short	0x010a
        /*03be*/ 	.byte	0x3f
	.zero		1


	//   ....[45]....
        /*03c0*/ 	.word	0x0000b890
        /*03c4*/ 	.word	0x00000078
        /*03c8*/ 	.word	0x00012000
        /*03cc*/ 	.short	0x010a
        /*03ce*/ 	.byte	0x3f
	.zero		1


	//   ....[46]....
        /*03d0*/ 	.word	0x0000b8e0
        /*03d4*/ 	.word	0x0000000e
        /*03d8*/ 	.word	0x00012020
        /*03dc*/ 	.short	0x010a
        /*03de*/ 	.byte	0x3f
	.zero		1


	//   ....[47]....
        /*03e0*/ 	.word	0x0000b930
        /*03e4*/ 	.word	0x00000013
        /*03e8*/ 	.word	0x00012000
        /*03ec*/ 	.short	0x010a
        /*03ee*/ 	.byte	0x3f
	.zero		1


	//   ....[48]....
        /*03f0*/ 	.word	0x0000b980
        /*03f4*/ 	.word	0x00000012
        /*03f8*/ 	.word	0x00012020
        /*03fc*/ 	.short	0x010a
        /*03fe*/ 	.byte	0x3f
	.zero		1


	//   ....[49]....
        /*0400*/ 	.word	0x0000b9d0
        /*0404*/ 	.word	0x00000078
        /*0408*/ 	.word	0x00012000
        /*040c*/ 	.short	0x010a
        /*040e*/ 	.byte	0x3f
	.zero		1


	//   ....[50]....
        /*0410*/ 	.word	0x0000ba20
        /*0414*/ 	.word	0x00000006
        /*0418*/ 	.word	0x00012020
        /*041c*/ 	.short	0x010a
        /*041e*/ 	.byte	0x3f
	.zero		1


	//----- nvinfo : EIATTR_NUM_MBARRIERS
	.align		4
.L_35:
        /*0420*/ 	.byte	0x03, 0x38
        /*0422*/ 	.short	0x000e


	//----- nvinfo : EIATTR_EXIT_INSTR_OFFSETS
	.align		4
        /*0424*/ 	.byte	0x04, 0x1c
        /*0426*/ 	.short	(.L_37 - .L_36)


	//   ....[0]....
.L_36:
        /*0428*/ 	.word	0x0000b560


	//----- nvinfo : EIATTR_MAX_THREADS
	.align		4
.L_37:
        /*042c*/ 	.byte	0x04, 0x05
        /*042e*/ 	.short	(.L_39 - .L_38)
.L_38:
        /*0430*/ 	.word	0x00000080
        /*0434*/ 	.word	0x00000001
        /*0438*/ 	.word	0x00000001


	//----- nvinfo : EIATTR_CRS_STACK_SIZE
	.align		4
.L_39:
        /*043c*/ 	.byte	0x04, 0x1e
        /*043e*/ 	.short	(.L_41 - .L_40)
.L_40:
        /*0440*/ 	.word	0x00000000


	//----- nvinfo : EIATTR_CBANK_PARAM_SIZE
	.align		4
.L_41:
        /*0444*/ 	.byte	0x03, 0x19
        /*0446*/ 	.short	0x0870


	//----- nvinfo : EIATTR_PARAM_CBANK
	.align		4
        /*0448*/ 	.byte	0x04, 0x0a
        /*044a*/ 	.short	(.L_43 - .L_42)
	.align		4
.L_42:
        /*044c*/ 	.word	index@(.nv.constant0._ZN7cutlass13device_kernelINS_4fmha6kernel13FmhaKernelTmaINS1_10collective15FmhaMainloopTmaINS_6half_tEfN4cute5tupleIJNS7_1CILi64EEENS9_ILi128EEESA_EEENS4_14ResidualFusionEJEEENS4_15FmhaFwdEpilogueIS6_fNS8_IJSA_SA_SB_EEEEEJEEEEEvNT_6ParamsE)
        /*0450*/ 	.short	0x0210
        /*0452*/ 	.short	0x0870


	//----- nvinfo : EIATTR_SW_WAR
	.align		4
.L_43:
        /*0454*/ 	.byte	0x04, 0x36
        /*0456*/ 	.short	(.L_45 - .L_44)
.L_44:
        /*0458*/ 	.word	0x00000008
.L_45:


//--------------------- .nv.callgraph             --------------------------
	.section	.nv.callgraph,"",@"SHT_CUDA_CALLGRAPH"
	.align	4
	.sectionentsize	8
	.align		4
        /*0000*/ 	.word	0x00000000
	.align		4
        /*0004*/ 	.word	0xffffffff
	.align		4
        /*0008*/ 	.word	index@(_ZN7cutlass13device_kernelINS_4fmha6kernel13FmhaKernelTmaINS1_10collective15FmhaMainloopTmaINS_6half_tEfN4cute5tupleIJNS7_1CILi64EEENS9_ILi128EEESA_EEENS4_14ResidualFusionEJEEENS4_15FmhaFwdEpilogueIS6_fNS8_IJSA_SA_SB_EEEEEJEEEEEvNT_6ParamsE)
	.align		4
        /*000c*/ 	.word	index@(__assertfail)
	.align		4
        /*0010*/ 	.word	0x00000000
	.align		4
        /*0014*/ 	.word	0xfffffffe
	.align		4
        /*0018*/ 	.word	0x00000000
	.align		4
        /*001c*/ 	.word	0xfffffffd
	.align		4
        /*0020*/ 	.word	0x00000000
	.align		4
        /*0024*/ 	.word	0xfffffffc


//--------------------- .nv.constant4             --------------------------
	.section	.nv.constant4,"a",@progbits
	.align	8
	.align		8
.nv.constant4:
        /*0000*/ 	.dword	__assertfail
	.align		8
        /*0008*/ 	.dword	__unnamed_1
	.align		8
        /*0010*/ 	.dword	_ZN39_INTERNAL_af799eee_4_k_cu_f8449784_26124cuda3std3__45__cpo5beginE
	.align		8
        /*0018*/ 	.dword	_ZN39_INTERNAL_af799eee_4_k_cu_f8449784_26124cuda3std3__45__cpo3endE
	.align		8
        /*0020*/ 	.dword	_ZN39_INTERNAL_af799eee_4_k_cu_f8449784_26124cuda3std3__45__cpo6cbeginE
	.align		8
        /*0028*/ 	.dword	_ZN39_INTERNAL_af799eee_4_k_cu_f8449784_26124cuda3std3__45__cpo4cendE
	.align		8
        /*0030*/ 	.dword	_ZN39_INTERNAL_af799eee_4_k_cu_f8449784_26124cuda3std3__441_GLOBAL__N__af799eee_4_k_cu_f8449784_26126ignoreE
	.align		8
        /*0038*/ 	.dword	_ZN39_INTERNAL_af799eee_4_k_cu_f8449784_26124cuda3std3__419piecewise_constructE
	.align		8
        /*0040*/ 	.dword	_ZN39_INTERNAL_af799eee_4_k_cu_f8449784_26124cuda3std3__48in_placeE
	.align		8
        /*0048*/ 	.dword	_ZN39_INTERNAL_af799eee_4_k_cu_f8449784_26124cuda3std6ranges3__45__cpo4swapE
	.align		8
        /*0050*/ 	.dword	_ZN39_INTERNAL_af799eee_4_k_cu_f8449784_26124cuda3std6ranges3__45__cpo9iter_moveE
	.align		8
        /*0058*/ 	.dword	_ZN39_INTERNAL_af799eee_4_k_cu_f8449784_26124cute7productE
	.align		8
        /*0060*/ 	.dword	_ZN39_INTERNAL_af799eee_4_k_cu_f8449784_26124cute1_E
	.align		8
        /*0068*/ 	.dword	$str$23
	.align		8
        /*0070*/ 	.dword	$str$24


//--------------------- .text._ZN7cutlass13device_kernelINS_4fmha6kernel13FmhaKernelTmaINS1_10collective15FmhaMainloopTmaINS_6half_tEfN4cute5tupleIJNS7_1CILi64EEENS9_ILi128EEESA_EEENS4_14ResidualFusionEJEEENS4_15FmhaFwdEpilogueIS6_fNS8_IJSA_SA_SB_EEEEEJEEEEEvNT_6ParamsE --------------------------
	.section	.text._ZN7cutlass13device_kernelINS_4fmha6kernel13FmhaKernelTmaINS1_10collective15FmhaMainloopTmaINS_6half_tEfN4cute5tupleIJNS7_1CILi64EEENS9_ILi128EEESA_EEENS4_14ResidualFusionEJEEENS4_15FmhaFwdEpilogueIS6_fNS8_IJSA_SA_SB_EEEEEJEEEEEvNT_6ParamsE,"ax",@progbits
	.align	128
.text._ZN7cutlass13device_kernelINS_4fmha6kernel13FmhaKernelTmaINS1_10collective15FmhaMainloopTmaINS_6half_tEfN4cute5tupleIJNS7_1CILi64EEENS9_ILi128EEESA_EEENS4_14ResidualFusionEJEEENS4_15FmhaFwdEpilogueIS6_fNS8_IJSA_SA_SB_EEEEEJEEEEEvNT_6ParamsE:
        .type           _ZN7cutlass13device_kernelINS_4fmha6kernel13FmhaKernelTmaINS1_10collective15FmhaMainloopTmaINS_6half_tEfN4cute5tupleIJNS7_1CILi64EEENS9_ILi128EEESA_EEENS4_14ResidualFusionEJEEENS4_15FmhaFwdEpilogueIS6_fNS8_IJSA_SA_SB_EEEEEJEEEEEvNT_6ParamsE,@function
        .size           _ZN7cutlass13device_kernelINS_4fmha6kernel13FmhaKernelTmaINS1_10collective15FmhaMainloopTmaINS_6half_tEfN4cute5tupleIJNS7_1CILi64EEENS9_ILi128EEESA_EEENS4_14ResidualFusionEJEEENS4_15FmhaFwdEpilogueIS6_fNS8_IJSA_SA_SB_EEEEEJEEEEEvNT_6ParamsE,(.L_x_93 - _ZN7cutlass13device_kernelINS_4fmha6kernel13FmhaKernelTmaINS1_10collective15FmhaMainloopTmaINS_6half_tEfN4cute5tupleIJNS7_1CILi64EEENS9_ILi128EEESA_EEENS4_14ResidualFusionEJEEENS4_15FmhaFwdEpilogueIS6_fNS8_IJSA_SA_SB_EEEEEJEEEEEvNT_6ParamsE)
        .other          _ZN7cutlass13device_kernelINS_4fmha6kernel13FmhaKernelTmaINS1_10collective15FmhaMainloopTmaINS_6half_tEfN4cute5tupleIJNS7_1CILi64EEENS9_ILi128EEESA_EEENS4_14ResidualFusionEJEEENS4_15FmhaFwdEpilogueIS6_fNS8_IJSA_SA_SB_EEEEEJEEEEEvNT_6ParamsE,@"STO_CUDA_ENTRY STV_DEFAULT"
_ZN7cutlass13device_kernelINS_4fmha6kernel13FmhaKernelTmaINS1_10collective15FmhaMainloopTmaINS_6half_tEfN4cute5tupleIJNS7_1CILi64EEENS9_ILi128EEESA_EEENS4_14ResidualFusionEJEEENS4_15FmhaFwdEpilogueIS6_fNS8_IJSA_SA_SB_EEEEEJEEEEEvNT_6ParamsE:
[----:B------:R-:W1:Y:S01]  /*0000*/  LDC R1, c[0x0][0x28] ;  /* 0x00000a00ff017b82 */ /* 0x000e620000000800 */
[----:B------:R-:W2:Y:S01]  /*0010*/  S2R R16, SR_TID.X ;  /* 0x0000000000107919 */ /* 0x000ea20000002100 */
[----:B------:R-:W-:Y:S01]  /*0020*/  ELECT P0, URZ, PT ;  /* 0x00000000003f782f */ /* 0x000fe20003800000 */
[----:B------:R-:W-:Y:S01]  /*0030*/  BSSY B0, `(.L_x_0) ;  /* 0x0000010000007945 */ /* 0x000fe20003800000 */
[----:B--2---:R-:W-:-:S05]  /*0040*/  SHF.R.U32.HI R9, RZ, 0x5, R16 ;  /* 0x00000005ff097819 */ /* 0x004fca0000011610 */
[----:B------:R-:W2:Y:S02]  /*0050*/  SHFL.IDX PT, R0, R9, RZ, 0x1f ;  /* 0x00001fff09007589 */ /* 0x000ea400000e0000 */
[----:B--2---:R-:W-:-:S13]  /*0060*/  ISETP.NE.OR P0, PT, R0, RZ, !P0 ;  /* 0x000000ff0000720c */ /* 0x004fda0004705670 */
[----:B-1----:R-:W-:Y:S05]  /*0070*/  @P0 BRA `(.L_x_1) ;  /* 0x00000000002c0947 */ /* 0x002fea0003800000 */
[----:B------:R-:W-:Y:S02]  /*0080*/  ULDC.64 UR4, c[0x0][0x198] ;  /* 0x0000660000047ab9 */ /* 0x000fe40000000a00 */
[----:B------:R-:W-:Y:S02]  /*0090*/  UIADD3 UR6, UP0, UR4, 0xf0, URZ ;  /* 0x000000f004067890 */ /* 0x000fe4000ff1e03f */
[----:B------:R-:W-:Y:S02]  /*00a0*/  UIADD3 UR8, UP1, UR4, 0x1f0, URZ ;  /* 0x000001f004087890 */ /* 0x000fe4000ff3e03f */
[----:B------:R-:W-:Y:S02]  /*00b0*/  UIADD3 UR4, UP2, UR4, 0x2f0, URZ ;  /* 0x000002f004047890 */ /* 0x000fe4000ff5e03f */
[----:B------:R-:W-:Y:S02]  /*00c0*/  UIADD3.X UR7, URZ, UR5, URZ, UP0, !UPT ;  /* 0x000000053f077290 */ /* 0x000fe400087fe43f */
[----:B------:R-:W-:-:S02]  /*00d0*/  UIADD3.X UR9, URZ, UR5, URZ, UP1, !UPT ;  /* 0x000000053f097290 */ /* 0x000fc40008ffe43f */
[----:B------:R-:W-:-:S05]  /*00e0*/  UIADD3.X UR5, URZ, UR5, URZ, UP2, !UPT ;  /* 0x000000053f057290 */ /* 0x000fca00097fe43f */
[----:B------:R1:W-:Y:S02]  /*00f0*/  UTMACCTL.PF [UR6] ;  /* 0x00000000060079b9 */ /* 0x0003e40008040000 */
[----:B------:R1:W-:Y:S02]  /*0100*/  UTMACCTL.PF [UR8] ;  /* 0x00000000080079b9 */ /* 0x0003e40008040000 */
[----:B------:R1:W-:Y:S02]  /*0110*/  UTMACCTL.PF [UR4] ;  /* 0x00000000040079b9 */ /* 0x0003e40008040000 */
[----:B-1----:R-:W-:Y:S01]  /*0120*/  NOP ;  /* 0x0000000000007918 */ /* 0x002fe20000000000 */
.L_x_1:
[----:B------:R-:W-:Y:S05]  /*0130*/  BSYNC B0 ;  /* 0x0000000000007941 */ /* 0x000fea0003800000 */
.L_x_0:
[----:B------:R-:W1:Y:S02]  /*0140*/  SHFL.IDX PT, R0, R9, RZ, 0x1f ;  /* 0x00001fff09007589 */ /* 0x000e6400000e0000 */
[----:B-1----:R-:W-:-:S13]  /*0150*/  ISETP.NE.AND P0, PT, R0, RZ, PT ;  /* 0x000000ff0000720c */ /* 0x002fda0003f05270 */
[----:B------:R-:W-:Y:S05]  /*0160*/  @P0 BRA `(.L_x_2) ;  /* 0x0000000000400947 */ /* 0x000fea0003800000 */
[----:B------:R-:W1:Y:S01]  /*0170*/  S2UR UR8, SR_CgaCtaId ;  /* 0x00000000000879c3 */ /* 0x000e620000008800 */
[----:B------:R-:W-:Y:S01]  /*0180*/  UMOV UR4, 0x400 ;  /* 0x0000040000047882 */ /* 0x000fe20000000000 */
[----:B------:R-:W-:Y:S01]  /*0190*/  UMOV UR5, 0x1 ;  /* 0x0000000100057882 */ /* 0x000fe20000000000 */
[----:B------:R-:W-:Y:S01]  /*01a0*/  UMOV UR6, 0x80 ;  /* 0x0000008000067882 */ /* 0x000fe20000000000 */
[----:B------:R-:W-:Y:S01]  /*01b0*/  ELECT P0, URZ, PT ;  /* 0x00000000003f782f */ /* 0x000fe20003800000 */
[----:B------:R-:W-:-:S04]  /*01c0*/  UIADD3 UR6, -UR6, 0x100000, URZ ;  /* 0x0010000006067890 */ /* 0x000fc8000fffe13f */
[----:B------:R-:W-:Y:S02]  /*01d0*/  USHF.L.U32 UR7, UR6, 0xb, URZ ;  /* 0x0000000b06077899 */ /* 0x000fe4000800063f */
[----:B------:R-:W-:Y:S02]  /*01e0*/  USHF.L.U32 UR6, UR6, 0x1, URZ ;  /* 0x0000000106067899 */ /* 0x000fe4000800063f */
[----:B-1----:R-:W-:Y:S02]  /*01f0*/  ULEA UR8, UR8, UR4, 0x18 ;  /* 0x0000000408087291 */ /* 0x002fe4000f8ec03f */
[----:B------:R-:W-:-:S04]  /*0200*/  UIADD3 UR4, -UR5, 0x100000, URZ ;  /* 0x0010000005047890 */ /* 0x000fc8000fffe13f */
[----:B------:R-:W-:Y:S02]  /*0210*/  USHF.L.U32 UR5, UR4, 0xb, URZ ;  /* 0x0000000b04057899 */ /* 0x000fe4000800063f */
[----:B------:R-:W-:Y:S01]  /*0220*/  USHF.L.U32 UR4, UR4, 0x1, URZ ;  /* 0x0000000104047899 */ /* 0x000fe2000800063f */
[----:B------:R-:W1:Y:S11]  /*0230*/  FENCE.VIEW.ASYNC.S ;  /* 0x00000000000073c6 */ /* 0x000e760000000000 */
[----:B-1----:R1:W2:Y:S01]  /*0240*/  SYNCS.EXCH.64 URZ, [UR8+0x12040], UR4 ;  /* 0x01204004083f75b2 */ /* 0x0022a20008000100 */
[----:B------:R1:W3:Y:S01]  /*0250*/  SYNCS.EXCH.64 URZ, [UR8+0x12048], UR6 ;  /* 0x01204806083f75b2 */ /* 0x0002e20008000100 */
[----:B------:R-:W-:Y:S01]  /*0260*/  NOP ;  /* 0x0000000000007918 */ /* 0x000fe20000000000 */
.L_x_2:
[----:B------:R-:W4:Y:S01]  /*0270*/  SHFL.IDX PT, R0, R9, RZ, 0x1f ;  /* 0x00001fff09007589 */ /* 0x000f2200000e0000 */
[----:B------:R-:W-:Y:S01]  /*0280*/  NOP ;  /* 0x0000000000007918 */ /* 0x000fe20000000000 */
[----:B----4-:R-:W-:-:S13]  /*0290*/  ISETP.NE.AND P0, PT, R0, RZ, PT ;  /* 0x000000ff0000720c */ /* 0x010fda0003f05270 */
[----:B------:R-:W-:Y:S05]  /*02a0*/  @P0 BRA `(.L_x_3) ;  /* 0x0000000000580947 */ /* 0x000fea0003800000 */
[----:B-1----:R-:W1:Y:S01]  /*02b0*/  S2UR UR5, SR_CgaCtaId ;  /* 0x00000000000579c3 */ /* 0x002e620000008800 */
[----:B------:R-:W-:Y:S01]  /*02c0*/  UMOV UR4, 0x400 ;  /* 0x0000040000047882 */ /* 0x000fe20000000000 */
[----:B------:R-:W-:Y:S01]  /*02d0*/  UMOV UR6, 0x1 ;  /* 0x0000000100067882 */ /* 0x000fe20000000000 */
[----:B------:R-:W-:Y:S01]  /*02e0*/  UMOV UR7, 0x80 ;  /* 0x0000008000077882 */ /* 0x000fe20000000000 */
[----:B------:R-:W-:Y:S01]  /*02f0*/  ELECT P0, URZ, PT ;  /* 0x00000000003f782f */ /* 0x000fe20003800000 */
[----:B-1----:R-:W-:Y:S02]  /*0300*/  ULEA UR8, UR5, UR4, 0x18 ;  /* 0x0000000405087291 */ /* 0x002fe4000f8ec03f */
[----:B------:R-:W-:-:S04]  /*0310*/  UIADD3 UR4, -UR6, 0x100000, URZ ;  /* 0x0010000006047890 */ /* 0x000fc8000fffe13f */
[----:B------:R-:W-:Y:S02]  /*0320*/  USHF.L.U32 UR5, UR4, 0xb, URZ ;  /* 0x0000000b04057899 */ /* 0x000fe4000800063f */
[----:B------:R-:W-:Y:S02]  /*0330*/  USHF.L.U32 UR4, UR4, 0x1, URZ ;  /* 0x0000000104047899 */ /* 0x000fe4000800063f */
[----:B------:R-:W-:-:S04]  /*0340*/  UIADD3 UR6, -UR7, 0x100000, URZ ;  /* 0x0010000007067890 */ /* 0x000fc8000fffe13f */
[----:B------:R-:W-:Y:S02]  /*0350*/  USHF.L.U32 UR7, UR6, 0xb, URZ ;  /* 0x0000000b06077899 */ /* 0x000fe4000800063f */
[----:B------:R-:W-:Y:S01]  /*0360*/  USHF.L.U32 UR6, UR6, 0x1, URZ ;  /* 0x0000000106067899 */ /* 0x000fe2000800063f */
[----:B------:R-:W1:Y:S03]  /*0370*/  FENCE.VIEW.ASYNC.S ;  /* 0x00000000000073c6 */ /* 0x000e660000000000 */
[----:B-1----:R4:W1:Y:S08]  /*0380*/  SYNCS.EXCH.64 URZ, [UR8+0x12000], UR4 ;  /* 0x01200004083f75b2 */ /* 0x0028700008000100 */
[----:B------:R4:W1:Y:S01]  /*0390*/  SYNCS.EXCH.64 URZ, [UR8+0x12020], UR6 ;  /* 0x01202006083f75b2 */ /* 0x0008620008000100 */
[----:B------:R4:W1:Y:S01]  /*03a0*/  SYNCS.EXCH.64 URZ, [UR8+0x12008], UR4 ;  /* 0x01200804083f75b2 */ /* 0x0008620008000100 */
[----:B------:R4:W1:Y:S01]  /*03b0*/  SYNCS.EXCH.64 URZ, [UR8+0x12028], UR6 ;  /* 0x01202806083f75b2 */ /* 0x0008620008000100 */
[----:B------:R4:W1:Y:S01]  /*03c0*/  SYNCS.EXCH.64 URZ, [UR8+0x12010], UR4 ;  /* 0x01201004083f75b2 */ /* 0x0008620008000100 */
[----:B------:R4:W1:Y:S01]  /*03d0*/  SYNCS.EXCH.64 URZ, [UR8+0x12030], UR6 ;  /* 0x01203006083f75b2 */ /* 0x0008620008000100 */
[----:B------:R4:W1:Y:S01]  /*03e0*/  SYNCS.EXCH.64 URZ, [UR8+0x12018], UR4 ;  /* 0x01201804083f75b2 */ /* 0x0008620008000100 */
[----:B------:R4:W1:Y:S02]  /*03f0*/  SYNCS.EXCH.64 URZ, [UR8+0x12038], UR6 ;  /* 0x01203806083f75b2 */ /* 0x0008640008000100 */
[----:B----4-:R-:W-:Y:S01]  /*0400*/  NOP ;  /* 0x0000000000007918 */ /* 0x010fe20000000000 */
.L_x_3:
        /* <DEDUP_REMOVED lines=20> */
[----:B------:R4:W1:Y:S02]  /*0550*/  SYNCS.EXCH.64 URZ, [UR8+0x12068], UR6 ;  /* 0x01206806083f75b2 */ /* 0x0008640008000100 */
[----:B----4-:R-:W-:Y:S01]  /*0560*/  NOP ;  /* 0x0000000000007918 */ /* 0x010fe20000000000 */
.L_x_4:
[----:B------:R-:W4:Y:S01]  /*0570*/  SHFL.IDX PT, R9, R9, RZ, 0x1f ;  /* 0x00001fff09097589 */ /* 0x000f2200000e0000 */
[----:B------:R-:W-:Y:S02]  /*0580*/  ELECT P0, URZ, PT ;  /* 0x00000000003f782f */ /* 0x000fe40003800000 */
[----:B------:R-:W-:Y:S01]  /*0590*/  SHF.R.S32.HI R3, RZ, 0x1f, R16 ;  /* 0x0000001fff037819 */ /* 0x000fe20000011410 */
[----:B------:R-:W-:Y:S01]  /*05a0*/  NOP ;  /* 0x0000000000007918 */ /* 0x000fe20000000000 */
[----:B------:R-:W4:Y:S01]  /*05b0*/  S2UR UR36, SR_CTAID.Y ;  /* 0x00000000002479c3 */ /* 0x000f220000002600 */
[----:B------:R-:W-:Y:S01]  /*05c0*/  BSSY B0, `(.L_x_5) ;  /* 0x0000025000007945 */ /* 0x000fe20003800000 */
[----:B------:R-:W-:Y:S01]  /*05d0*/  LEA.HI R3, R3, R16, RZ, 0x7 ;  /* 0x0000001003037211 */ /* 0x000fe200078f38ff */
[----:B------:R-:W-:-:S03]  /*05e0*/  IMAD.MOV.U32 R8, RZ, RZ, RZ ;  /* 0x000000ffff087224 */ /* 0x000fc600078e00ff */
[----:B------:R-:W-:Y:S02]  /*05f0*/  LOP3.LUT R3, R3, 0xffffff80, RZ, 0xc0, !PT ;  /* 0xffffff8003037812 */ /* 0x000fe400078ec0ff */
[----:B------:R-:W4:Y:S03]  /*0600*/  S2UR UR37, SR_CTAID.Z ;  /* 0x00000000002579c3 */ /* 0x000f260000002700 */
[----:B------:R-:W-:-:S05]  /*0610*/  IMAD.IADD R0, R16, 0x1, -R3 ;  /* 0x0000000110007824 */ /* 0x000fca00078e0a03 */
[----:B-123--:R-:W-:Y:S01]  /*0620*/  BAR.SYNC.DEFER_BLOCKING 0x0 ;  /* 0x0000000000007b1d */ /* 0x00efe20000010000 */
[----:B----4-:R-:W-:-:S13]  /*0630*/  ISETP.EQ.AND P1, PT, R9, RZ, P0 ;  /* 0x000000ff0900720c */ /* 0x010fda0000722270 */
[----:B------:R-:W-:Y:S05]  /*0640*/  @!P1 BRA `(.L_x_6) ;  /* 0x0000000000709947 */ /* 0x000fea0003800000 */
[----:B------:R-:W1:Y:S01]  /*0650*/  S2R R3, SR_CgaCtaId ;  /* 0x0000000000037919 */ /* 0x000e620000008800 */
[----:B------:R-:W-:Y:S02]  /*0660*/  MOV R2, 0x400 ;  /* 0x0000040000027802 */ /* 0x000fe40000000f00 */
[----:B------:R-:W-:Y:S02]  /*0670*/  MOV R4, 0x1 ;  /* 0x0000000100047802 */ /* 0x000fe40000000f00 */
[----:B------:R-:W-:Y:S02]  /*0680*/  ISETP.NE.AND P3, PT, R0, RZ, PT ;  /* 0x000000ff0000720c */ /* 0x000fe40003f65270 */
[----:B-1----:R-:W-:Y:S02]  /*0690*/  LEA R3, R3, R2, 0x18 ;  /* 0x0000000203037211 */ /* 0x002fe400078ec0ff */
[----:B------:R-:W-:-:S04]  /*06a0*/  SHF.L.U32 R2, R4, 0x1f, RZ ;  /* 0x0000001f04027819 */ /* 0x000fc800000006ff */
[----:B------:R-:W1:Y:S02]  /*06b0*/  SYNCS.PHASECHK.TRANS64.TRYWAIT P2, [R3+URZ+0x12048], R2 ;  /* 0x01204802030075a7 */ /* 0x000e64000804017f */
[----:B-1----:R-:W-:Y:S05]  /*06c0*/  @!P2 BRA `(.L_x_7) ;  /* 0x000000ac00a8a947 */ /* 0x002fea0003800000 */
.L_x_72:
[----:B------:R-:W-:Y:S05]  /*06d0*/  @P3 BRA `(.L_x_8) ;  /* 0x0000000000143947 */ /* 0x000fea0003800000 */
[----:B------:R-:W-:Y:S01]  /*06e0*/  LOP3.LUT P2, RZ, R16, 0x1f, RZ, 0xc0, !PT ;  /* 0x0000001f10ff7812 */ /* 0x000fe2000784c0ff */
[----:B-1----:R-:W-:-:S04]  /*06f0*/  IMAD.MOV.U32 R2, RZ, RZ, 0x2000 ;  /* 0x00002000ff027424 */ /* 0x002fc800078e00ff */
[----:B------:R2:W-:Y:S08]  /*0700*/  SYNCS.ARRIVE.TRANS64 RZ, [R3+URZ+0x12040], R2 ;  /* 0x0120400203ff79a7 */ /* 0x0005f0000800003f */
[----:B------:R-:W-:Y:S05]  /*0710*/  @!P2 BRA `(.L_x_8) ;  /* 0x000000000004a947 */ /* 0x000fea0003800000 */
[----:B------:R-:W-:Y:S01]  /*0720*/  BPT.TRAP 0x1 ;  /* 0x000000040000795c */ /* 0x000fe20000300000 */
.L_x_8:
[----:B------:R-:W3:Y:S01]  /*0730*/  S2UR UR11, SR_CTAID.X ;  /* 0x00000000000b79c3 */ /* 0x000ee20000002500 */
[----:B------:R-:W-:Y:S01]  /*0740*/  R2UR UR8, R3 ;  /* 0x00000000030872ca */ /* 0x000fe200000e0000 */
[----:B------:R-:W-:Y:S01]  /*0750*/  ULDC.64 UR4, c[0x0][0x198] ;  /* 0x0000660000047ab9 */ /* 0x000fe20000000a00 */
[----:B------:R-:W-:Y:S01]  /*0760*/  UMOV UR6, 0x0 ;  /* 0x0000000000067882 */ /* 0x000fe20000000000 */
[----:B------:R-:W-:Y:S01]  /*0770*/  UIADD3 UR4, UP0, UR4, 0xf0, URZ ;  /* 0x000000f004047890 */ /* 0x000fe2000ff1e03f */
[----:B------:R-:W-:Y:S01]  /*0780*/  UMOV UR7, 0x10000000 ;  /* 0x1000000000077882 */ /* 0x000fe20000000000 */
[----:B------:R-:W-:Y:S02]  /*0790*/  UMOV UR10, URZ ;  /* 0x0000003f000a7c82 */ /* 0x000fe40008000000 */
[----:B------:R-:W-:Y:S01]  /*07a0*/  UIADD3.X UR5, URZ, UR5, URZ, UP0, !UPT ;  /* 0x000000053f057290 */ /* 0x000fe200087fe43f */
[----:B------:R-:W-:Y:S01]  /*07b0*/  UMOV UR12, UR36 ;  /* 0x00000024000c7c82 */ /* 0x000fe20008000000 */
[----:B------:R-:W-:-:S04]  /*07c0*/  UMOV UR13, UR37 ;  /* 0x00000025000d7c82 */ /* 0x000fc80008000000 */
[----:B------:R-:W-:Y:S02]  /*07d0*/  UIADD3 UR9, UR8, 0x12040, URZ ;  /* 0x0001204008097890 */ /* 0x000fe4000fffe03f */
[----:B---3--:R-:W-:-:S09]  /*07e0*/  USHF.L.U32 UR11, UR11, 0x6, URZ ;  /* 0x000000060b0b7899 */ /* 0x008fd2000800063f */
[----:B------:R3:W-:Y:S02]  /*07f0*/  UTMALDG.4D [UR8], [UR4], desc[UR6] ;  /* 0x00000608040075b4 */ /* 0x0007e40008019000 */
[----:B---3--:R-:W-:Y:S01]  /*0800*/  NOP ;  /* 0x0000000000007918 */ /* 0x008fe20000000000 */
.L_x_6:
[----:B------:R-:W-:Y:S05]  /*0810*/  BSYNC B0 ;  /* 0x0000000000007941 */ /* 0x000fea0003800000 */
.L_x_5:
[----:B------:R-:W3:Y:S01]  /*0820*/  LDC R13, c[0x0][0x28c] ;  /* 0x0000a300ff0d7b82 */ /* 0x000ee20000000800 */
[----:B------:R-:W-:Y:S01]  /*0830*/  BSSY B0, `(.L_x_9) ;  /* 0x0000091000007945 */ /* 0x000fe20003800000 */
[----:B------:R-:W-:Y:S01]  /*0840*/  MOV R6, 0x1 ;  /* 0x0000000100067802 */ /* 0x000fe20000000f00 */
[----:B------:R-:W-:Y:S02]  /*0850*/  IMAD.MOV.U32 R4, RZ, RZ, 0x1 ;  /* 0x00000001ff047424 */ /* 0x000fe400078e00ff */
[----:B------:R-:W-:Y:S02]  /*0860*/  IMAD.MOV.U32 R5, RZ, RZ, RZ ;  /* 0x000000ffff057224 */ /* 0x000fe400078e00ff */
[----:B---3--:R-:W-:-:S05]  /*0870*/  VIADD R17, R13, 0x7f ;  /* 0x0000007f0d117836 */ /* 0x008fca0000000000 */
[----:B-12---:R-:W-:-:S04]  /*0880*/  SHF.R.S32.HI R2, RZ, 0x1f, R17 ;  /* 0x0000001fff027819 */ /* 0x006fc80000011411 */
[----:B------:R-:W-:-:S04]  /*0890*/  LEA.HI R17, R2, R17, RZ, 0x7 ;  /* 0x0000001102117211 */ /* 0x000fc800078f38ff */
[----:B------:R-:W-:-:S04]  /*08a0*/  SHF.R.S32.HI R7, RZ, 0x7, R17 ;  /* 0x00000007ff077819 */ /* 0x000fc80000011411 */
[----:B------:R-:W-:Y:S01]  /*08b0*/  SHF.L.U32 R7, R7, 0x1, RZ ;  /* 0x0000000107077819 */ /* 0x000fe200000006ff */
[----:B------:R-:W-:Y:S06]  /*08c0*/  @!P1 BRA `(.L_x_10) ;  /* 0x00000008001c9947 */ /* 0x000fec0003800000 */
[----:B------:R-:W-:Y:S01]  /*08d0*/  ISETP.GE.AND P1, PT, R13, 0x1, PT ;  /* 0x000000010d00780c */ /* 0x000fe20003f26270 */
[----:B------:R-:W-:Y:S01]  /*08e0*/  IMAD.MOV.U32 R8, RZ, RZ, RZ ;  /* 0x000000ffff087224 */ /* 0x000fe200078e00ff */
[----:B------:R-:W-:Y:S01]  /*08f0*/  LOP3.LUT R12, R16, 0x1f, RZ, 0xc0, !PT ;  /* 0x0000001f100c7812 */ /* 0x000fe200078ec0ff */
[----:B------:R-:W-:-:S10]  /*0900*/  IMAD.MOV.U32 R5, RZ, RZ, RZ ;  /* 0x000000ffff057224 */ /* 0x000fd400078e00ff */
        /* <DEDUP_REMOVED lines=9> */
.L_x_73:
[----:B------:R-:W-:Y:S01]  /*09a0*/  IMAD.MOV.U32 R5, RZ, RZ, 0x1 ;  /* 0x00000001ff057424 */ /* 0x000fe200078e00ff */
[----:B------:R-:W-:Y:S06]  /*09b0*/  @P2 BRA `(.L_x_13) ;  /* 0x0000000000142947 */ /* 0x000fec0003800000 */
[----:B------:R-:W-:Y:S01]  /*09c0*/  ISETP.NE.AND P1, PT, R12, RZ, PT ;  /* 0x000000ff0c00720c */ /* 0x000fe20003f25270 */
[----:B-1----:R-:W-:-:S04]  /*09d0*/  IMAD.MOV.U32 R2, RZ, RZ, 0x4000 ;  /* 0x00004000ff027424 */ /* 0x002fc800078e00ff */
[----:B------:R2:W-:Y:S08]  /*09e0*/  SYNCS.ARRIVE.TRANS64 RZ, [R3+URZ+0x12000], R2 ;  /* 0x0120000203ff79a7 */ /* 0x0005f0000800003f */
[----:B------:R-:W-:Y:S05]  /*09f0*/  @!P1 BRA `(.L_x_13) ;  /* 0x0000000000049947 */ /* 0x000fea0003800000 */
[----:B------:R-:W-:Y:S01]  /*0a00*/  BPT.TRAP 0x1 ;  /* 0x000000040000795c */ /* 0x000fe20000300000 */
.L_x_13:
[----:B------:R-:W3:Y:S01]  /*0a10*/  S2R R11, SR_CgaCtaId ;  /* 0x00000000000b7919 */ /* 0x000ee20000008800 */
[----:B------:R-:W-:Y:S01]  /*0a20*/  R2UR UR33, R3 ;  /* 0x00000000032172ca */ /* 0x000fe200000e0000 */
[----:B------:R-:W-:Y:S01]  /*0a30*/  ULDC.64 UR4, c[0x0][0x198] ;  /* 0x0000660000047ab9 */ /* 0x000fe20000000a00 */
[----:B-12---:R-:W-:Y:S01]  /*0a40*/  MOV R2, 0x400 ;  /* 0x0000040000027802 */ /* 0x006fe20000000f00 */
[----:B------:R-:W-:Y:S01]  /*0a50*/  UIADD3 UR4, UP0, UR4, 0x1f0, URZ ;  /* 0x000001f004047890 */ /* 0x000fe2000ff1e03f */
[----:B------:R-:W-:Y:S01]  /*0a60*/  MOV R3, 0x1 ;  /* 0x0000000100037802 */ /* 0x000fe20000000f00 */
[----:B------:R-:W-:Y:S01]  /*0a70*/  UMOV UR6, 0x0 ;  /* 0x0000000000067882 */ /* 0x000fe20000000000 */
[----:B------:R-:W-:Y:S01]  /*0a80*/  UMOV UR7, 0x10000000 ;  /* 0x1000000000077882 */ /* 0x000fe20000000000 */
[----:B------:R-:W-:Y:S01]  /*0a90*/  UIADD3.X UR5, URZ, UR5, URZ, UP0, !UPT ;  /* 0x000000053f057290 */ /* 0x000fe200087fe43f */
[----:B------:R-:W-:Y:S01]  /*0aa0*/  SHF.L.U32 R3, R3, 0x1f, RZ ;  /* 0x0000001f03037819 */ /* 0x000fe200000006ff */
[----:B------:R-:W-:Y:S01]  /*0ab0*/  UMOV UR34, URZ ;  /* 0x0000003f00227c82 */ /* 0x000fe20008000000 */
[----:B------:R-:W-:Y:S01]  /*0ac0*/  UMOV UR35, URZ ;  /* 0x0000003f00237c82 */ /* 0x000fe20008000000 */
[----:B------:R-:W-:-:S02]  /*0ad0*/  ISETP.NE.AND P2, PT, R0, RZ, PT ;  /* 0x000000ff0000720c */ /* 0x000fc40003f45270 */
[----:B------:R-:W-:Y:S02]  /*0ae0*/  UIADD3 UR32, UR33, 0x2000, URZ ;  /* 0x0000200021207890 */ /* 0x000fe4000fffe03f */
[----:B------:R-:W-:-:S09]  /*0af0*/  UIADD3 UR33, UR33, 0x12000, URZ ;  /* 0x0001200021217890 */ /* 0x000fd2000fffe03f */
[----:B------:R1:W-:Y:S01]  /*0b00*/  UTMALDG.4D [UR32], [UR4], desc[UR6] ;  /* 0x00000620040075b4 */ /* 0x0003e20008019000 */
[----:B---3--:R-:W-:-:S05]  /*0b10*/  LEA R4, R11, R2, 0x18 ;  /* 0x000000020b047211 */ /* 0x008fca00078ec0ff */
[----:B------:R-:W-:-:S04]  /*0b20*/  IMAD R2, R5, 0x8, R4 ;  /* 0x0000000805027824 */ /* 0x000fc800078e0204 */
[----:B------:R-:W2:Y:S02]  /*0b30*/  SYNCS.PHASECHK.TRANS64.TRYWAIT P1, [R2+URZ+0x12020], R3 ;  /* 0x01202003020075a7 */ /* 0x000ea4000802017f */
[----:B-12---:R-:W-:Y:S05]  /*0b40*/  @!P1 BRA `(.L_x_14) ;  /* 0x000000a800b09947 */ /* 0x006fea0003800000 */
.L_x_74:
[----:B------:R-:W-:Y:S01]  /*0b50*/  IMAD.MOV.U32 R8, RZ, RZ, 0x1 ;  /* 0x00000001ff087424 */ /* 0x000fe200078e00ff */
[----:B------:R-:W-:Y:S06]  /*0b60*/  @P2 BRA `(.L_x_15) ;  /* 0x0000000000142947 */ /* 0x000fec0003800000 */
[----:B------:R-:W-:Y:S02]  /*0b70*/  ISETP.NE.AND P1, PT, R12, RZ, PT ;  /* 0x000000ff0c00720c */ /* 0x000fe40003f25270 */
[----:B-1----:R-:W-:-:S04]  /*0b80*/  MOV R3, 0x4000 ;  /* 0x0000400000037802 */ /* 0x002fc80000000f00 */
[----:B------:R2:W-:Y:S07]  /*0b90*/  SYNCS.ARRIVE.TRANS64 RZ, [R2+URZ+0x12000], R3 ;  /* 0x0120000302ff79a7 */ /* 0x0005ee000800003f */
[----:B------:R-:W-:Y:S05]  /*0ba0*/  @!P1 BRA `(.L_x_15) ;  /* 0x0000000000049947 */ /* 0x000fea0003800000 */
[----:B------:R-:W-:Y:S01]  /*0bb0*/  BPT.TRAP 0x1 ;  /* 0x000000040000795c */ /* 0x000fe20000300000 */
.L_x_15:
[C---:B------:R-:W-:Y:S01]  /*0bc0*/  IMAD R4, R5.reuse, 0x4000, R4 ;  /* 0x0000400005047824 */ /* 0x040fe200078e0204 */
[----:B------:R-:W-:Y:S01]  /*0bd0*/  R2UR UR33, R2 ;  /* 0x00000000022172ca */ /* 0x000fe200000e0000 */
[----:B------:R-:W-:Y:S01]  /*0be0*/  ULDC.64 UR4, c[0x0][0x198] ;  /* 0x0000660000047ab9 */ /* 0x000fe20000000a00 */
[----:B------:R-:W-:Y:S01]  /*0bf0*/  UMOV UR6, 0x0 ;  /* 0x0000000000067882 */ /* 0x000fe20000000000 */
[----:B------:R-:W-:Y:S01]  /*0c00*/  UIADD3 UR4, UP0, UR4, 0x2f0, URZ ;  /* 0x000002f004047890 */ /* 0x000fe2000ff1e03f */
[----:B------:R-:W-:Y:S01]  /*0c10*/  R2UR UR32, R4 ;  /* 0x00000000042072ca */ /* 0x000fe200000e0000 */
[----:B------:R-:W-:Y:S01]  /*0c20*/  UMOV UR7, 0x10000000 ;  /* 0x1000000000077882 */ /* 0x000fe20000000000 */
[----:B------:R-:W-:Y:S01]  /*0c30*/  UMOV UR34, URZ ;  /* 0x0000003f00227c82 */ /* 0x000fe20008000000 */
[----:B------:R-:W-:Y:S01]  /*0c40*/  UIADD3.X UR5, URZ, UR5, URZ, UP0, !UPT ;  /* 0x000000053f057290 */ /* 0x000fe200087fe43f */
[----:B------:R-:W-:Y:S01]  /*0c50*/  VIADD R5, R5, 0x1 ;  /* 0x0000000105057836 */ /* 0x000fe20000000000 */
[----:B------:R-:W-:-:S04]  /*0c60*/  UMOV UR35, URZ ;  /* 0x0000003f00237c82 */ /* 0x000fc80008000000 */
[----:B------:R-:W-:-:S04]  /*0c70*/  UIADD3 UR33, UR33, 0x12000, URZ ;  /* 0x0001200021217890 */ /* 0x000fc8000fffe03f */
[----:B------:R-:W-:-:S09]  /*0c80*/  UIADD3 UR32, UR32, 0x2000, URZ ;  /* 0x0000200020207890 */ /* 0x000fd2000fffe03f */
[----:B------:R3:W-:Y:S02]  /*0c90*/  UTMALDG.4D [UR32], [UR4], desc[UR6] ;  /* 0x00000620040075b4 */ /* 0x0007e40008019000 */
[----:B---3--:R-:W-:Y:S01]  /*0ca0*/  NOP ;  /* 0x0000000000007918 */ /* 0x008fe20000000000 */
.L_x_11:
[----:B------:R-:W-:Y:S02]  /*0cb0*/  ISETP.GE.AND P1, PT, R13, 0x81, PT ;  /* 0x000000810d00780c */ /* 0x000fe40003f26270 */
[----:B------:R-:W-:-:S11]  /*0cc0*/  MOV R4, 0x1 ;  /* 0x0000000100047802 */ /* 0x000fd60000000f00 */
[----:B------:R-:W-:Y:S05]  /*0cd0*/  @!P1 BRA `(.L_x_16) ;  /* 0x0000000400149947 */ /* 0x000fea0003800000 */
[----:B-12---:R-:W1:Y:S01]  /*0ce0*/  S2R R3, SR_CgaCtaId ;  /* 0x0000000000037919 */ /* 0x006e620000008800 */
[----:B------:R-:W-:Y:S01]  /*0cf0*/  MOV R2, 0x400 ;  /* 0x0000040000027802 */ /* 0x000fe20000000f00 */
[----:B------:R-:W-:Y:S01]  /*0d00*/  IMAD.MOV.U32 R4, RZ, RZ, 0x1 ;  /* 0x00000001ff047424 */ /* 0x000fe200078e00ff */
[----:B------:R-:W-:-:S04]  /*0d10*/  ISETP.NE.AND P2, PT, R0, RZ, PT ;  /* 0x000000ff0000720c */ /* 0x000fc80003f45270 */
[----:B------:R-:W-:Y:S02]  /*0d20*/  SHF.L.U32 R4, R4, 0x1f, RZ ;  /* 0x0000001f04047819 */ /* 0x000fe400000006ff */
[----:B-1----:R-:W-:-:S05]  /*0d30*/  LEA R2, R3, R2, 0x18 ;  /* 0x0000000203027211 */ /* 0x002fca00078ec0ff */
[----:B------:R-:W-:-:S04]  /*0d40*/  IMAD R3, R5, 0x8, R2 ;  /* 0x0000000805037824 */ /* 0x000fc800078e0202 */
[----:B------:R-:W1:Y:S02]  /*0d50*/  SYNCS.PHASECHK.TRANS64.TRYWAIT P1, [R3+URZ+0x12020], R4 ;  /* 0x01202004030075a7 */ /* 0x000e64000802017f */
[----:B-1----:R-:W-:Y:S05]  /*0d60*/  @!P1 BRA `(.L_x_17) ;  /* 0x000000a8003c9947 */ /* 0x002fea0003800000 */
.L_x_75:
[----:B------:R-:W-:Y:S05]  /*0d70*/  @P2 BRA `(.L_x_18) ;  /* 0x0000000000142947 */ /* 0x000fea0003800000 */
[----:B------:R-:W-:Y:S02]  /*0d80*/  ISETP.NE.AND P1, PT, R12, RZ, PT ;  /* 0x000000ff0c00720c */ /* 0x000fe40003f25270 */
[----:B-1----:R-:W-:-:S04]  /*0d90*/  MOV R4, 0x4000 ;  /* 0x0000400000047802 */ /* 0x002fc80000000f00 */
[----:B------:R2:W-:Y:S07]  /*0da0*/  SYNCS.ARRIVE.TRANS64 RZ, [R3+URZ+0x12000], R4 ;  /* 0x0120000403ff79a7 */ /* 0x0005ee000800003f */
[----:B------:R-:W-:Y:S05]  /*0db0*/  @!P1 BRA `(.L_x_18) ;  /* 0x0000000000049947 */ /* 0x000fea0003800000 */
[----:B------:R-:W-:Y:S01]  /*0dc0*/  BPT.TRAP 0x1 ;  /* 0x000000040000795c */ /* 0x000fe20000300000 */
.L_x_18:
[----:B------:R-:W3:Y:S01]  /*0dd0*/  S2R R11, SR_CgaCtaId ;  /* 0x00000000000b7919 */ /* 0x000ee20000008800 */
[C---:B------:R-:W-:Y:S01]  /*0de0*/  IMAD R2, R5.reuse, 0x4000, R2 ;  /* 0x0000400005027824 */ /* 0x040fe200078e0202 */
[----:B------:R-:W-:Y:S01]  /*0df0*/  R2UR UR35, R8 ;  /* 0x00000000082372ca */ /* 0x000fe200000e0000 */
[----:B------:R-:W-:Y:S01]  /*0e00*/  VIADD R5, R5, 0x1 ;  /* 0x0000000105057836 */ /* 0x000fe20000000000 */
[----:B------:R-:W-:Y:S01]  /*0e10*/  R2UR UR33, R3 ;  /* 0x00000000032172ca */ /* 0x000fe200000e0000 */
[----:B------:R-:W-:Y:S01]  /*0e20*/  ULDC.64 UR4, c[0x0][0x198] ;  /* 0x0000660000047ab9 */ /* 0x000fe20000000a00 */
[----:B------:R-:W-:Y:S01]  /*0e30*/  R2UR UR32, R2 ;  /* 0x00000000022072ca */ /* 0x000fe200000e0000 */
[----:B------:R-:W-:Y:S01]  /*0e40*/  UIADD3 UR4, UP0, UR4, 0x1f0, URZ ;  /* 0x000001f004047890 */ /* 0x000fe2000ff1e03f */
[----:B------:R-:W-:Y:S01]  /*0e50*/  MOV R2, 0x400 ;  /* 0x0000040000027802 */ /* 0x000fe20000000f00 */
[----:B------:R-:W-:Y:S01]  /*0e60*/  UMOV UR6, 0x0 ;  /* 0x0000000000067882 */ /* 0x000fe20000000000 */
[C---:B------:R-:W-:Y:S01]  /*0e70*/  ISETP.NE.AND P2, PT, R5.reuse, 0x4, PT ;  /* 0x000000040500780c */ /* 0x040fe20003f45270 */
[----:B------:R-:W-:Y:S01]  /*0e80*/  UIADD3.X UR5, URZ, UR5, URZ, UP0, !UPT ;  /* 0x000000053f057290 */ /* 0x000fe200087fe43f */
[C---:B------:R-:W-:Y:S01]  /*0e90*/  ISETP.NE.AND P1, PT, R5.reuse, 0x4, PT ;  /* 0x000000040500780c */ /* 0x040fe20003f25270 */
[----:B------:R-:W-:Y:S01]  /*0ea0*/  UMOV UR7, 0x10000000 ;  /* 0x1000000000077882 */ /* 0x000fe20000000000 */
[----:B------:R-:W-:Y:S01]  /*0eb0*/  SEL R5, R5, RZ, P2 ;  /* 0x000000ff05057207 */ /* 0x000fe20001000000 */
[----:B------:R-:W-:Y:S01]  /*0ec0*/  USHF.L.U32 UR35, UR35, 0x7, URZ ;  /* 0x0000000723237899 */ /* 0x000fe2000800063f */
[----:B-12---:R-:W-:Y:S01]  /*0ed0*/  SEL R4, RZ, 0x1, !P1 ;  /* 0x00000001ff047807 */ /* 0x006fe20004800000 */
[----:B------:R-:W-:Y:S01]  /*0ee0*/  UIADD3 UR33, UR33, 0x12000, URZ ;  /* 0x0001200021217890 */ /* 0x000fe2000fffe03f */
[----:B------:R-:W-:Y:S01]  /*0ef0*/  ISETP.NE.AND P2, PT, R0, RZ, PT ;  /* 0x000000ff0000720c */ /* 0x000fe20003f45270 */
[----:B------:R-:W-:Y:S01]  /*0f00*/  UIADD3 UR32, UR32, 0x2000, URZ ;  /* 0x0000200020207890 */ /* 0x000fe2000fffe03f */
[----:B------:R-:W-:-:S08]  /*0f10*/  UMOV UR34, URZ ;  /* 0x0000003f00227c82 */ /* 0x000fd00008000000 */
[----:B------:R1:W-:Y:S01]  /*0f20*/  UTMALDG.4D [UR32], [UR4], desc[UR6] ;  /* 0x00000620040075b4 */ /* 0x0003e20008019000 */
[----:B---3--:R-:W-:Y:S02]  /*0f30*/  LEA R10, R11, R2, 0x18 ;  /* 0x000000020b0a7211 */ /* 0x008fe400078ec0ff */
[----:B------:R-:W-:Y:S02]  /*0f40*/  SHF.L.U32 R2, R4, 0x1f, RZ ;  /* 0x0000001f04027819 */ /* 0x000fe400000006ff */
[----:B------:R-:W-:-:S04]  /*0f50*/  LEA R3, R5, R10, 0x3 ;  /* 0x0000000a05037211 */ /* 0x000fc800078e18ff */
[----:B------:R-:W2:Y:S02]  /*0f60*/  SYNCS.PHASECHK.TRANS64.TRYWAIT P1, [R3+URZ+0x12020], R2 ;  /* 0x01202002030075a7 */ /* 0x000ea4000802017f */
[----:B-12---:R-:W-:Y:S05]  /*0f70*/  @!P1 BRA `(.L_x_19) ;  /* 0x000000a400cc9947 */ /* 0x006fea0003800000 */
.L_x_76:
[----:B------:R-:W-:Y:S05]  /*0f80*/  @P2 BRA `(.L_x_20) ;  /* 0x0000000000142947 */ /* 0x000fea0003800000 */
[----:B------:R-:W-:Y:S01]  /*0f90*/  ISETP.NE.AND P1, PT, R12, RZ, PT ;  /* 0x000000ff0c00720c */ /* 0x000fe20003f25270 */
[----:B-1----:R-:W-:-:S04]  /*0fa0*/  IMAD.MOV.U32 R2, RZ, RZ, 0x4000 ;  /* 0x00004000ff027424 */ /* 0x002fc800078e00ff */
[----:B------:R2:W-:Y:S08]  /*0fb0*/  SYNCS.ARRIVE.TRANS64 RZ, [R3+URZ+0x12000], R2 ;  /* 0x0120000203ff79a7 */ /* 0x0005f0000800003f */
[----:B------:R-:W-:Y:S05]  /*0fc0*/  @!P1 BRA `(.L_x_20) ;  /* 0x0000000000049947 */ /* 0x000fea0003800000 */
[----:B------:R-:W-:Y:S01]  /*0fd0*/  BPT.TRAP 0x1 ;  /* 0x000000040000795c */ /* 0x000fe20000300000 */
.L_x_20:
[----:B------:R-:W-:Y:S01]  /*0fe0*/  IMAD R10, R5, 0x4000, R10 ;  /* 0x00004000050a7824 */ /* 0x000fe200078e020a */
[----:B------:R-:W-:Y:S01]  /*0ff0*/  R2UR UR35, R8 ;  /* 0x00000000082372ca */ /* 0x000fe200000e0000 */
[----:B------:R-:W-:Y:S01]  /*1000*/  ULDC.64 UR4, c[0x0][0x198] ;  /* 0x0000660000047ab9 */ /* 0x000fe20000000a00 */
[----:B------:R-:W-:Y:S01]  /*1010*/  R2UR UR33, R3 ;  /* 0x00000000032172ca */ /* 0x000fe200000e0000 */
[----:B------:R-:W-:Y:S01]  /*1020*/  UIADD3 UR4, UP0, UR4, 0x2f0, URZ ;  /* 0x000002f004047890 */ /* 0x000fe2000ff1e03f */
[----:B------:R-:W-:Y:S01]  /*1030*/  R2UR UR32, R10 ;  /* 0x000000000a2072ca */ /* 0x000fe200000e0000 */
[----:B------:R-:W-:Y:S01]  /*1040*/  UMOV UR6, 0x0 ;  /* 0x0000000000067882 */ /* 0x000fe20000000000 */
[----:B------:R-:W-:Y:S01]  /*1050*/  UMOV UR7, 0x10000000 ;  /* 0x1000000000077882 */ /* 0x000fe20000000000 */
[----:B------:R-:W-:Y:S01]  /*1060*/  UIADD3.X UR5, URZ, UR5, URZ, UP0, !UPT ;  /* 0x000000053f057290 */ /* 0x000fe200087fe43f */
[----:B------:R-:W-:Y:S01]  /*1070*/  IADD3 R5, R5, 0x1, RZ ;  /* 0x0000000105057810 */ /* 0x000fe20007ffe0ff */
[----:B------:R-:W-:Y:S01]  /*1080*/  UMOV UR34, URZ ;  /* 0x0000003f00227c82 */ /* 0x000fe20008000000 */
[----:B------:R-:W-:-:S02]  /*1090*/  VIADD R8, R8, 0x1 ;  /* 0x0000000108087836 */ /* 0x000fc40000000000 */
[C---:B------:R-:W-:Y:S01]  /*10a0*/  ISETP.NE.AND P1, PT, R5.reuse, 0x4, PT ;  /* 0x000000040500780c */ /* 0x040fe20003f25270 */
[----:B------:R-:W-:Y:S02]  /*10b0*/  USHF.L.U32 UR35, UR35, 0x7, URZ ;  /* 0x0000000723237899 */ /* 0x000fe4000800063f */
[----:B------:R-:W-:Y:S01]  /*10c0*/  UIADD3 UR33, UR33, 0x12000, URZ ;  /* 0x0001200021217890 */ /* 0x000fe2000fffe03f */
[----:B-12---:R-:W-:Y:S01]  /*10d0*/  SEL R3, RZ, 0x1, P1 ;  /* 0x00000001ff037807 */ /* 0x006fe20000800000 */
[----:B------:R-:W-:Y:S01]  /*10e0*/  UIADD3 UR32, UR32, 0x2000, URZ ;  /* 0x0000200020207890 */ /* 0x000fe2000fffe03f */
[----:B------:R-:W-:Y:S02]  /*10f0*/  SEL R5, R5, RZ, P1 ;  /* 0x000000ff05057207 */ /* 0x000fe40000800000 */
[----:B------:R-:W-:-:S06]  /*1100*/  LOP3.LUT R4, R4, R3, RZ, 0x3c, !PT ;  /* 0x0000000304047212 */ /* 0x000fcc00078e3cff */
[----:B------:R3:W-:Y:S02]  /*1110*/  UTMALDG.4D [UR32], [UR4], desc[UR6] ;  /* 0x00000620040075b4 */ /* 0x0007e40008019000 */
[----:B---3--:R-:W-:Y:S01]  /*1120*/  NOP ;  /* 0x0000000000007918 */ /* 0x008fe20000000000 */
.L_x_16:
[----:B------:R-:W-:-:S07]  /*1130*/  VIADD R7, R7, 0xfffffffc ;  /* 0xfffffffc07077836 */ /* 0x000fce0000000000 */
.L_x_10:
[----:B------:R-:W-:Y:S05]  /*1140*/  BSYNC B0 ;  /* 0x0000000000007941 */ /* 0x000fea0003800000 */
.L_x_9:
[----:B-12---:R-:W1:Y:S01]  /*1150*/  S2R R3, SR_CgaCtaId ;  /* 0x0000000000037919 */ /* 0x006e620000008800 */
[----:B------:R-:W-:Y:S02]  /*1160*/  MOV R2, 0x400 ;  /* 0x0000040000027802 */ /* 0x000fe40000000f00 */
[----:B------:R-:W-:Y:S02]  /*1170*/  SHF.L.U32 R89, RZ, 0x1f, RZ ;  /* 0x0000001fff597819 */ /* 0x000fe400000006ff */
[----:B-1----:R-:W-:-:S04]  /*1180*/  LEA R2, R3, R2, 0x18 ;  /* 0x0000000203027211 */ /* 0x002fc800078ec0ff */
[----:B------:R-:W1:Y:S02]  /*1190*/  SYNCS.PHASECHK.TRANS64.TRYWAIT P1, [R2+URZ+0x12040], R89 ;  /* 0x01204059020075a7 */ /* 0x000e64000802017f */
[----:B-1----:R-:W-:Y:S05]  /*11a0*/  @!P1 BRA `(.L_x_21) ;  /* 0x000000a400549947 */ /* 0x002fea0003800000 */
.L_x_77:
[----:B------:R-:W2:Y:S01]  /*11b0*/  SYNCS.PHASECHK.TRANS64.TRYWAIT P1, [R2+URZ+0x12000], R89 ;  /* 0x01200059020075a7 */ /* 0x000ea2000802017f */
[----:B------:R-:W-:-:S04]  /*11c0*/  SHF.R.S32.HI R3, RZ, 0x1f, R0 ;  /* 0x0000001fff037819 */ /* 0x000fc80000011400 */
[----:B------:R-:W-:-:S04]  /*11d0*/  LEA.HI R3, R3, R0, RZ, 0x2 ;  /* 0x0000000003037211 */ /* 0x000fc800078f10ff */
[----:B------:R-:W-:-:S04]  /*11e0*/  LOP3.LUT R3, R3, 0x7ffffffc, RZ, 0xc0, !PT ;  /* 0x7ffffffc03037812 */ /* 0x000fc800078ec0ff */
[----:B------:R-:W-:Y:S01]  /*11f0*/  IADD3 R10, -R3, R0, RZ ;  /* 0x00000000030a7210 */ /* 0x000fe20007ffe1ff */
[----:B------:R-:W-:-:S04]  /*1200*/  IMAD.MOV.U32 R3, RZ, RZ, RZ ;  /* 0x000000ffff037224 */ /* 0x000fc800078e00ff */
[----:B------:R-:W-:Y:S01]  /*1210*/  IMAD.SHL.U32 R10, R10, 0x2, RZ ;  /* 0x000000020a0a7824 */ /* 0x000fe200078e00ff */
[----:B--2---:R-:W-:Y:S06]  /*1220*/  @!P1 BRA `(.L_x_22) ;  /* 0x000000a400489947 */ /* 0x004fec0003800000 */
.L_x_78:
[----:B------:R-:W-:Y:S05]  /*1230*/  WARPSYNC.ALL ;  /* 0x0000000000007948 */ /* 0x000fea0003800000 */
[C---:B------:R-:W-:Y:S01]  /*1240*/  R2UR UR14, R2.reuse ;  /* 0x00000000020e72ca */ /* 0x040fe200000e0000 */
[----:B------:R-:W-:Y:S01]  /*1250*/  WARPGROUP.ARRIVE ;  /* 0x00000000000079c5 */ /* 0x000fe20000000000 */
[----:B------:R-:W-:Y:S01]  /*1260*/  R2UR UR4, R2 ;  /* 0x00000000020472ca */ /* 0x000fe200000e0000 */
[----:B------:R-:W-:Y:S01]  /*1270*/  UMOV UR25, 0x40000040 ;  /* 0x4000004000197882 */ /* 0x000fe20000000000 */
[----:B------:R-:W-:Y:S01]  /*1280*/  UMOV UR27, 0x40000040 ;  /* 0x40000040001b7882 */ /* 0x000fe20000000000 */
[----:B------:R-:W-:Y:S01]  /*1290*/  UMOV UR5, 0x40000040 ;  /* 0x4000004000057882 */ /* 0x000fe20000000000 */
[----:B------:R-:W-:Y:S01]  /*12a0*/  UMOV UR7, 0x40000040 ;  /* 0x4000004000077882 */ /* 0x000fe20000000000 */
[----:B------:R-:W-:Y:S01]  /*12b0*/  UMOV UR17, 0x40000040 ;  /* 0x4000004000117882 */ /* 0x000fe20000000000 */
[----:B------:R-:W-:Y:S01]  /*12c0*/  UMOV UR19, 0x40000040 ;  /* 0x4000004000137882 */ /* 0x000fe20000000000 */
[----:B------:R-:W-:Y:S01]  /*12d0*/  UMOV UR21, 0x40000040 ;  /* 0x4000004000157882 */ /* 0x000fe20000000000 */
[----:B------:R-:W-:Y:S01]  /*12e0*/  UMOV UR23, 0x40000040 ;  /* 0x4000004000177882 */ /* 0x000fe20000000000 */
[C---:B------:R-:W-:Y:S01]  /*12f0*/  IADD3 R12, R10.reuse, 0x1, RZ ;  /* 0x000000010a0c7810 */ /* 0x040fe20007ffe0ff */
[C---:B------:R-:W-:Y:S01]  /*1300*/  VIADD R14, R10.reuse, 0x8 ;  /* 0x000000080a0e7836 */ /* 0x040fe20000000000 */
[----:B------:R-:W-:Y:S01]  /*1310*/  UIADD3 UR14, UR14, 0x2000, URZ ;  /* 0x000020000e0e7890 */ /* 0x000fe2000fffe03f */
[-C--:B------:R-:W-:Y:S01]  /*1320*/  ISETP.GE.AND P6, PT, R10, R13.reuse, PT ;  /* 0x0000000d0a00720c */ /* 0x080fe20003fc6270 */
[----:B------:R-:W-:Y:S01]  /*1330*/  USHF.R.U32.HI UR4, URZ, 0x4, UR4 ;  /* 0x000000043f047899 */ /* 0x000fe20008011604 */
[-C--:B------:R-:W-:Y:S01]  /*1340*/  ISETP.GE.AND P1, PT, R12, R13.reuse, PT ;  /* 0x0000000d0c00720c */ /* 0x080fe20003f26270 */
[----:B------:R-:W-:Y:S01]  /*1350*/  USHF.R.U32.HI UR14, URZ, 0x4, UR14 ;  /* 0x000000043f0e7899 */ /* 0x000fe2000801160e */
[----:B------:R-:W-:Y:S01]  /*1360*/  VIADD R12, R10, 0x9 ;  /* 0x000000090a0c7836 */ /* 0x000fe20000000000 */
[----:B------:R-:W-:Y:S01]  /*1370*/  ULOP3.LUT UR4, UR4, 0x3fff, URZ, 0xc0, !UPT ;  /* 0x00003fff04047892 */ /* 0x000fe2000f8ec03f */
[-C--:B------:R-:W-:Y:S01]  /*1380*/  ISETP.GE.AND P2, PT, R14, R13.reuse, PT ;  /* 0x0000000d0e00720c */ /* 0x080fe20003f46270 */
[----:B------:R-:W-:Y:S01]  /*1390*/  ULOP3.LUT UR14, UR14, 0x3fff, URZ, 0xc0, !UPT ;  /* 0x00003fff0e0e7892 */ /* 0x000fe2000f8ec03f */
[----:B------:R-:W-:Y:S01]  /*13a0*/  VIADD R14, R10, 0x11 ;  /* 0x000000110a0e7836 */ /* 0x000fe20000000000 */
[----:B------:R-:W-:Y:S01]  /*13b0*/  ULOP3.LUT UR8, UR4, 0x10000, URZ, 0xfc, !UPT ;  /* 0x0001000004087892 */ /* 0x000fe2000f8efc3f */
[-C--:B------:R-:W-:Y:S01]  /*13c0*/  ISETP.GE.AND P3, PT, R12, R13.reuse, PT ;  /* 0x0000000d0c00720c */ /* 0x080fe20003f66270 */
[----:B------:R-:W-:Y:S01]  /*13d0*/  ULOP3.LUT UR28, UR14, 0x10000, URZ, 0xfc, !UPT ;  /* 0x000100000e1c7892 */ /* 0x000fe2000f8efc3f */
[----:B------:R-:W-:Y:S01]  /*13e0*/  VIADD R12, R10, 0x18 ;  /* 0x000000180a0c7836 */ /* 0x000fe20000000000 */
[----:B------:R-:W-:Y:S01]  /*13f0*/  UIADD3 UR4, UR8, 0x2, URZ ;  /* 0x0000000208047890 */ /* 0x000fe2000fffe03f */
[-C--:B------:R-:W-:Y:S01]  /*1400*/  ISETP.GE.AND P5, PT, R14, R13.reuse, PT ;  /* 0x0000000d0e00720c */ /* 0x080fe20003fa6270 */
[----:B------:R-:W-:Y:S01]  /*1410*/  UIADD3 UR6, UR28, 0x2, URZ ;  /* 0x000000021c067890 */ /* 0x000fe2000fffe03f */
[C---:B------:R-:W-:Y:S01]  /*1420*/  IADD3 R14, R10.reuse, 0x19, RZ ;  /* 0x000000190a0e7810 */ /* 0x040fe20007ffe0ff */
[----:B------:R-:W-:Y:S01]  /*1430*/  UMOV UR24, UR8 ;  /* 0x0000000800187c82 */ /* 0x000fe20008000000 */
[----:B------:R-:W-:Y:S01]  /*1440*/  UMOV UR26, UR28 ;  /* 0x0000001c001a7c82 */ /* 0x000fe20008000000 */
[----:B------:R-:W-:Y:S01]  /*1450*/  UIADD3 UR16, UR8, 0x4, URZ ;  /* 0x0000000408107890 */ /* 0x000fe2000fffe03f */
[----:B------:R-:W-:Y:S01]  /*1460*/  HGMMA.64x128x16.F32 R24, gdesc[UR24], RZ, !UPT, gsb0 ;  /* 0x01e00000181879f0 */ /* 0x000fe2000c0008ff */
[----:B------:R-:W-:Y:S01]  /*1470*/  UIADD3 UR18, UR28, 0x4, URZ ;  /* 0x000000041c127890 */ /* 0x000fe2000fffe03f */
[C---:B------:R-:W-:Y:S01]  /*1480*/  IADD3 R18, R10.reuse, 0x10, RZ ;  /* 0x000000100a127810 */ /* 0x040fe20007ffe0ff */
[----:B------:R-:W-:Y:S01]  /*1490*/  UIADD3 UR20, UR8, 0x6, URZ ;  /* 0x0000000608147890 */ /* 0x000fe2000fffe03f */
[----:B------:R-:W-:Y:S01]  /*14a0*/  VIADD R20, R10, 0x39 ;  /* 0x000000390a147836 */ /* 0x000fe20000000000 */
[----:B------:R-:W-:Y:S01]  /*14b0*/  UIADD3 UR22, UR28, 0x6, URZ ;  /* 0x000000061c167890 */ /* 0x000fe2000fffe03f */
[----:B------:R-:W-:Y:S01]  /*14c0*/  ISETP.GE.AND P4, PT, R18, R13, PT ;  /* 0x0000000d1200720c */ /* 0x000fe20003f86270 */
[C---:B------:R-:W-:Y:S01]  /*14d0*/  VIADD R18, R10.reuse, 0x29 ;  /* 0x000000290a127836 */ /* 0x040fe20000000000 */
[----:B------:R-:W-:Y:S01]  /*14e0*/  IADD3 R22, R10, 0x49, RZ ;  /* 0x000000490a167810 */ /* 0x000fe20007ffe0ff */
[----:B------:R-:W-:-:S02]  /*14f0*/  WARPGROUP.DEPBAR.LE gsb0, 0x0 ;  /* 0x00008000000079c5 */ /* 0x000fc40000010000 */
[----:B------:R-:W-:-:S06]  /*1500*/  WARPGROUP.ARRIVE ;  /* 0x00000000000079c5 */ /* 0x000fcc0000000000 */
[----:B------:R-:W-:Y:S01]  /*1510*/  HGMMA.64x128x16.F32 R24, gdesc[UR4], R24, gsb0 ;  /* 0x01e00000041879f0 */ /* 0x000fe20008000818 */
[----:B------:R-:W-:Y:S02]  /*1520*/  ULDC UR6, c[0x0][0x604] ;  /* 0x0001810000067ab9 */ /* 0x000fe40000000800 */
[----:B------:R-:W-:Y:S02]  /*1530*/  WARPGROUP.DEPBAR.LE gsb0, 0x0 ;  /* 0x00008000000079c5 */ /* 0x000fe40000010000 */
[----:B------:R-:W-:-:S07]  /*1540*/  WARPGROUP.ARRIVE ;  /* 0x00000000000079c5 */ /* 0x000fce0000000000 */
[----:B------:R-:W-:Y:S03]  /*1550*/  HGMMA.64x128x16.F32 R24, gdesc[UR16], R24, gsb0 ;  /* 0x01e00000101879f0 */ /* 0x000fe60008000818 */
[----:B------:R-:W-:Y:S02]  /*1560*/  WARPGROUP.DEPBAR.LE gsb0, 0x0 ;  /* 0x00008000000079c5 */ /* 0x000fe40000010000 */
[----:B------:R-:W-:-:S07]  /*1570*/  WARPGROUP.ARRIVE ;  /* 0x00000000000079c5 */ /* 0x000fce0000000000 */
[----:B------:R-:W-:Y:S03]  /*1580*/  HGMMA.64x128x16.F32 R24, gdesc[UR20], R24, gsb0 ;  /* 0x01e00000141879f0 */ /* 0x000fe60008000818 */
[----:B------:R-:W-:Y:S02]  /*1590*/  WARPGROUP.DEPBAR.LE gsb0, 0x0 ;  /* 0x00008000000079c5 */ /* 0x000fe40000010000 */
[----:B------:R-:W-:Y:S02]  /*15a0*/  FSEL R93, R24, -INF , !P6 ;  /* 0xff800000185d7808 */ /* 0x000fe40007000000 */
[----:B------:R-:W-:Y:S02]  /*15b0*/  FSEL R94, R25, -INF , !P1 ;  /* 0xff800000195e7808 */ /* 0x000fe40004800000 */
[----:B------:R-:W-:Y:S02]  /*15c0*/  FSEL R26, R26, -INF , !P6 ;  /* 0xff8000001a1a7808 */ /* 0x000fe40007000000 */
[----:B------:R-:W-:Y:S01]  /*15d0*/  ISETP.GE.AND P6, PT, R12, R13, PT ;  /* 0x0000000d0c00720c */ /* 0x000fe20003fc6270 */
[----:B------:R-:W-:Y:S01]  /*15e0*/  VIADD R12, R10, 0x20 ;  /* 0x000000200a0c7836 */ /* 0x000fe20000000000 */
[----:B------:R-:W-:-:S02]  /*15f0*/  FSEL R27, R27, -INF , !P1 ;  /* 0xff8000001b1b7808 */ /* 0x000fc40004800000 */
[----:B------:R-:W-:Y:S02]  /*1600*/  FSEL R95, R28, -INF , !P2 ;  /* 0xff8000001c5f7808 */ /* 0x000fe40005000000 */
[----:B------:R-:W-:Y:S02]  /*1610*/  FMNMX R24, R93, R94, !PT ;  /* 0x0000005e5d187209 */ /* 0x000fe40007800000 */
[----:B------:R-:W-:Y:S01]  /*1620*/  ISETP.GE.AND P1, PT, R14, R13, PT ;  /* 0x0000000d0e00720c */ /* 0x000fe20003f26270 */
[----:B------:R-:W-:Y:S01]  /*1630*/  VIADD R14, R10, 0x21 ;  /* 0x000000210a0e7836 */ /* 0x000fe20000000000 */
[----:B------:R-:W-:Y:S02]  /*1640*/  FSEL R11, R30, -INF , !P2 ;  /* 0xff8000001e0b7808 */ /* 0x000fe40005000000 */
[----:B------:R-:W-:Y:S02]  /*1650*/  FMNMX R28, R26, R27, !PT ;  /* 0x0000001b1a1c7209 */ /* 0x000fe40007800000 */
[----:B------:R-:W-:-:S02]  /*1660*/  FSEL R29, R29, -INF , !P3 ;  /* 0xff8000001d1d7808 */ /* 0x000fc40005800000 */
[----:B------:R-:W-:Y:S02]  /*1670*/  FMNMX R24, R95, R24, !PT ;  /* 0x000000185f187209 */ /* 0x000fe40007800000 */
[-C--:B------:R-:W-:Y:S02]  /*1680*/  ISETP.GE.AND P2, PT, R12, R13.reuse, PT ;  /* 0x0000000d0c00720c */ /* 0x080fe40003f46270 */
[----:B------:R-:W-:Y:S02]  /*1690*/  FSEL R12, R31, -INF , !P3 ;  /* 0xff8000001f0c7808 */ /* 0x000fe40005800000 */
[----:B------:R-:W-:Y:S02]  /*16a0*/  ISETP.GE.AND P3, PT, R14, R13, PT ;  /* 0x0000000d0e00720c */ /* 0x000fe40003f66270 */
[----:B------:R-:W-:Y:S02]  /*16b0*/  FMNMX R19, R11, R28, !PT ;  /* 0x0000001c0b137209 */ /* 0x000fe40007800000 */
[----:B------:R-:W-:-:S02]  /*16c0*/  IADD3 R14, R10, 0x28, RZ ;  /* 0x000000280a0e7810 */ /* 0x000fc40007ffe0ff */
[----:B------:R-:W-:Y:S02]  /*16d0*/  FSEL R32, R32, -INF , !P4 ;  /* 0xff80000020207808 */ /* 0x000fe40006000000 */
[----:B------:R-:W-:Y:S02]  /*16e0*/  FSEL R33, R33, -INF , !P5 ;  /* 0xff80000021217808 */ /* 0x000fe40006800000 */
[----:B------:R-:W-:Y:S02]  /*16f0*/  FSEL R35, R35, -INF , !P5 ;  /* 0xff80000023237808 */ /* 0x000fe40006800000 */
[----:B------:R-:W-:Y:S02]  /*1700*/  FMNMX R25, R29, R24, !PT ;  /* 0x000000181d197209 */ /* 0x000fe40007800000 */
[----:B------:R-:W-:Y:S02]  /*1710*/  ISETP.GE.AND P5, PT, R18, R13, PT ;  /* 0x0000000d1200720c */ /* 0x000fe40003fa6270 */
[----:B------:R-:W-:-:S02]  /*1720*/  IADD3 R18, R10, 0x31, RZ ;  /* 0x000000310a127810 */ /* 0x000fc40007ffe0ff */
[----:B------:R-:W-:Y:S02]  /*1730*/  FSEL R34, R34, -INF , !P4 ;  /* 0xff80000022227808 */ /* 0x000fe40006000000 */
[----:B------:R-:W-:Y:S02]  /*1740*/  FMNMX R19, R12, R19, !PT ;  /* 0x000000130c137209 */ /* 0x000fe40007800000 */
[----:B------:R-:W-:Y:S01]  /*1750*/  ISETP.GE.AND P4, PT, R14, R13, PT ;  /* 0x0000000d0e00720c */ /* 0x000fe20003f86270 */
[----:B------:R-:W-:Y:S01]  /*1760*/  VIADD R14, R10, 0x30 ;  /* 0x000000300a0e7836 */ /* 0x000fe20000000000 */
[----:B------:R-:W-:Y:S02]  /*1770*/  FMNMX R24, R32, R25, !PT ;  /* 0x0000001920187209 */ /* 0x000fe40007800000 */
[----:B------:R-:W-:Y:S02]  /*1780*/  FSEL R37, R37, -INF , !P1 ;  /* 0xff80000025257808 */ /* 0x000fe40004800000 */
[----:B------:R-:W-:-:S02]  /*1790*/  FSEL R39, R39, -INF , !P1 ;  /* 0xff80000027277808 */ /* 0x000fc40004800000 */
[----:B------:R-:W-:Y:S01]  /*17a0*/  ISETP.GE.AND P1, PT, R18, R13, PT ;  /* 0x0000000d1200720c */ /* 0x000fe20003f26270 */
[----:B------:R-:W-:Y:S01]  /*17b0*/  VIADD R18, R10, 0x38 ;  /* 0x000000380a127836 */ /* 0x000fe20000000000 */
[----:B------:R-:W-:Y:S02]  /*17c0*/  FMNMX R28, R34, R19, !PT ;  /* 0x00000013221c7209 */ /* 0x000fe40007800000 */
[----:B------:R-:W-:Y:S02]  /*17d0*/  FSEL R30, R36, -INF , !P6 ;  /* 0xff800000241e7808 */ /* 0x000fe40007000000 */
[----:B------:R-:W-:Y:S02]  /*17e0*/  FMNMX R19, R33, R24, !PT ;  /* 0x0000001821137209 */ /* 0x000fe40007800000 */
[----:B------:R-:W-:Y:S02]  /*17f0*/  FSEL R38, R38, -INF , !P6 ;  /* 0xff80000026267808 */ /* 0x000fe40007000000 */
[----:B------:R-:W-:-:S02]  /*1800*/  ISETP.GE.AND P6, PT, R14, R13, PT ;  /* 0x0000000d0e00720c */ /* 0x000fc40003fc6270 */
[----:B------:R-:W-:Y:S02]  /*1810*/  FSEL R40, R40, -INF , !P2 ;  /* 0xff80000028287808 */ /* 0x000fe40005000000 */
[----:B------:R-:W-:Y:S02]  /*1820*/  FSEL R14, R42, -INF , !P2 ;  /* 0xff8000002a0e7808 */ /* 0x000fe40005000000 */
[----:B------:R-:W-:Y:S02]  /*1830*/  FMNMX R25, R35, R28, !PT ;  /* 0x0000001c23197209 */ /* 0x000fe40007800000 */
[----:B------:R-:W-:Y:S02]  /*1840*/  ISETP.GE.AND P2, PT, R18, R13, PT ;  /* 0x0000000d1200720c */ /* 0x000fe40003f46270 */
[----:B------:R-:W-:Y:S02]  /*1850*/  FMNMX R24, R30, R19, !PT ;  /* 0x000000131e187209 */ /* 0x000fe40007800000 */
[----:B------:R-:W-:-:S02]  /*1860*/  IADD3 R18, R10, 0x40, RZ ;  /* 0x000000400a127810 */ /* 0x000fc40007ffe0ff */
[----:B------:R-:W-:Y:S02]  /*1870*/  FSEL R41, R41, -INF , !P3 ;  /* 0xff80000029297808 */ /* 0x000fe40005800000 */
[----:B------:R-:W-:Y:S02]  /*1880*/  FSEL R15, R43, -INF , !P3 ;  /* 0xff8000002b0f7808 */ /* 0x000fe40005800000 */
[----:B------:R-:W-:Y:S01]  /*1890*/  ISETP.GE.AND P3, PT, R20, R13, PT ;  /* 0x0000000d1400720c */ /* 0x000fe20003f66270 */
[----:B------:R-:W-:Y:S01]  /*18a0*/  VIADD R20, R10, 0x41 ;  /* 0x000000410a147836 */ /* 0x000fe20000000000 */
[----:B------:R-:W-:Y:S02]  /*18b0*/  FMNMX R28, R38, R25, !PT ;  /* 0x00000019261c7209 */ /* 0x000fe40007800000 */
[----:B------:R-:W-:Y:S02]  /*18c0*/  FSEL R44, R44, -INF , !P4 ;  /* 0xff8000002c2c7808 */ /* 0x000fe40006000000 */
[----:B------:R-:W-:-:S02]  /*18d0*/  FSEL R46, R46, -INF , !P4 ;  /* 0xff8000002e2e7808 */ /* 0x000fc40006000000 */
[----:B------:R-:W-:Y:S02]  /*18e0*/  FMNMX R19, R37, R24, !PT ;  /* 0x0000001825137209 */ /* 0x000fe40007800000 */
[----:B------:R-:W-:Y:S01]  /*18f0*/  ISETP.GE.AND P4, PT, R18, R13, PT ;  /* 0x0000000d1200720c */ /* 0x000fe20003f86270 */
[----:B------:R-:W-:Y:S01]  /*1900*/  VIADD R18, R10, 0x48 ;  /* 0x000000480a127836 */ /* 0x000fe20000000000 */
[----:B------:R-:W-:Y:S02]  /*1910*/  FMNMX R25, R39, R28, !PT ;  /* 0x0000001c27197209 */ /* 0x000fe40007800000 */
[----:B------:R-:W-:Y:S02]  /*1920*/  FSEL R31, R45, -INF , !P5 ;  /* 0xff8000002d1f7808 */ /* 0x000fe40006800000 */
[----:B------:R-:W-:Y:S02]  /*1930*/  FSEL R47, R47, -INF , !P5 ;  /* 0xff8000002f2f7808 */ /* 0x000fe40006800000 */
[----:B------:R-:W-:-:S02]  /*1940*/  FMNMX R24, R40, R19, !PT ;  /* 0x0000001328187209 */ /* 0x000fc40007800000 */
[-C--:B------:R-:W-:Y:S02]  /*1950*/  ISETP.GE.AND P5, PT, R20, R13.reuse, PT ;  /* 0x0000000d1400720c */ /* 0x080fe40003fa6270 */
[----:B------:R-:W-:Y:S02]  /*1960*/  FSEL R42, R48, -INF , !P6 ;  /* 0xff800000302a7808 */ /* 0x000fe40007000000 */
[----:B------:R-:W-:Y:S02]  /*1970*/  FSEL R20, R50, -INF , !P6 ;  /* 0xff80000032147808 */ /* 0x000fe40007000000 */
[----:B------:R-:W-:Y:S01]  /*1980*/  ISETP.GE.AND P6, PT, R18, R13, PT ;  /* 0x0000000d1200720c */ /* 0x000fe20003fc6270 */
[----:B------:R-:W-:Y:S01]  /*1990*/  VIADD R18, R10, 0x50 ;  /* 0x000000500a127836 */ /* 0x000fe20000000000 */
[----:B------:R-:W-:Y:S02]  /*19a0*/  FMNMX R28, R14, R25, !PT ;  /* 0x000000190e1c7209 */ /* 0x000fe40007800000 */
[----:B------:R-:W-:-:S02]  /*19b0*/  FMNMX R19, R41, R24, !PT ;  /* 0x0000001829137209 */ /* 0x000fc40007800000 */
[----:B------:R-:W-:Y:S02]  /*19c0*/  FSEL R43, R49, -INF , !P1 ;  /* 0xff800000312b7808 */ /* 0x000fe40004800000 */
[----:B------:R-:W-:Y:S02]  /*19d0*/  FSEL R21, R51, -INF , !P1 ;  /* 0xff80000033157808 */ /* 0x000fe40004800000 */
[----:B------:R-:W-:Y:S02]  /*19e0*/  ISETP.GE.AND P1, PT, R22, R13, PT ;  /* 0x0000000d1600720c */ /* 0x000fe40003f26270 */
[----:B------:R-:W-:Y:S02]  /*19f0*/  FMNMX R25, R15, R28, !PT ;  /* 0x0000001c0f197209 */ /* 0x000fe40007800000 */
[----:B------:R-:W-:Y:S02]  /*1a00*/  FSEL R96, R52, -INF , !P2 ;  /* 0xff80000034607808 */ /* 0x000fe40005000000 */
[----:B------:R-:W-:-:S02]  /*1a10*/  FSEL R22, R54, -INF , !P2 ;  /* 0xff80000036167808 */ /* 0x000fc40005000000 */
[----:B------:R-:W-:Y:S02]  /*1a20*/  FMNMX R28, R44, R19, !PT ;  /* 0x000000132c1c7209 */ /* 0x000fe40007800000 */
[----:B------:R-:W-:Y:S01]  /*1a30*/  ISETP.GE.AND P2, PT, R18, R13, PT ;  /* 0x0000000d1200720c */ /* 0x000fe20003f46270 */
[----:B------:R-:W-:Y:S01]  /*1a40*/  VIADD R18, R10, 0x51 ;  /* 0x000000510a127836 */ /* 0x000fe20000000000 */
[----:B------:R-:W-:Y:S02]  /*1a50*/  FMNMX R36, R46, R25, !PT ;  /* 0x000000192e247209 */ /* 0x000fe40007800000 */
[----:B------:R-:W-:Y:S02]  /*1a60*/  FMNMX R19, R31, R28, !PT ;  /* 0x0000001c1f137209 */ /* 0x000fe40007800000 */
[----:B------:R-:W-:Y:S02]  /*1a70*/  FSEL R53, R53, -INF , !P3 ;  /* 0xff80000035357808 */ /* 0x000fe40005800000 */
[----:B------:R-:W-:-:S02]  /*1a80*/  FSEL R23, R55, -INF , !P3 ;  /* 0xff80000037177808 */ /* 0x000fc40005800000 */
[----:B------:R-:W-:Y:S02]  /*1a90*/  ISETP.GE.AND P3, PT, R18, R13, PT ;  /* 0x0000000d1200720c */ /* 0x000fe40003f66270 */
[----:B------:R-:W-:Y:S02]  /*1aa0*/  FMNMX R45, R47, R36, !PT ;  /* 0x000000242f2d7209 */ /* 0x000fe40007800000 */
[----:B------:R-:W-:Y:S02]  /*1ab0*/  IADD3 R18, R10, 0x58, RZ ;  /* 0x000000580a127810 */ /* 0x000fe40007ffe0ff */
        /* <DEDUP_REMOVED lines=8> */
[----:B------:R-:W-:Y:S02]  /*1b40*/  FMNMX R28, R96, R19, !PT ;  /* 0x00000013601c7209 */ /* 0x000fe40007800000 */
[----:B------:R-:W-:-:S02]  /*1b50*/  FSEL R57, R57, -INF , !P5 ;  /* 0xff80000039397808 */ /* 0x000fc40006800000 */
[----:B------:R-:W-:Y:S02]  /*1b60*/  FSEL R59, R59, -INF , !P5 ;  /* 0xff8000003b3b7808 */ /* 0x000fe40006800000 */
[----:B------:R-:W-:Y:S01]  /*1b70*/  ISETP.GE.AND P5, PT, R18, R13, PT ;  /* 0x0000000d1200720c */ /* 0x000fe20003fa6270 */
[----:B------:R-:W-:Y:S01]  /*1b80*/  VIADD R18, R10, 0x60 ;  /* 0x000000600a127836 */ /* 0x000fe20000000000 */
[----:B------:R-:W-:Y:S02]  /*1b90*/  FMNMX R36, R22, R45, !PT ;  /* 0x0000002d16247209 */ /* 0x000fe40007800000 */
[----:B------:R-:W-:Y:S02]  /*1ba0*/  FMNMX R19, R53, R28, !PT ;  /* 0x0000001c35137209 */ /* 0x000fe40007800000 */
[----:B------:R-:W-:Y:S02]  /*1bb0*/  FSEL R54, R60, -INF , !P6 ;  /* 0xff8000003c367808 */ /* 0x000fe40007000000 */
[----:B------:R-:W-:-:S02]  /*1bc0*/  FSEL R24, R62, -INF , !P6 ;  /* 0xff8000003e187808 */ /* 0x000fc40007000000 */
[----:B------:R-:W-:Y:S02]  /*1bd0*/  FMNMX R45, R23, R36, !PT ;  /* 0x00000024172d7209 */ /* 0x000fe40007800000 */
[----:B------:R-:W-:Y:S02]  /*1be0*/  ISETP.GE.AND P6, PT, R18, R13, PT ;  /* 0x0000000d1200720c */ /* 0x000fe40003fc6270 */
[----:B------:R-:W-:Y:S02]  /*1bf0*/  FMNMX R28, R56, R19, !PT ;  /* 0x00000013381c7209 */ /* 0x000fe40007800000 */
[----:B------:R-:W-:Y:S02]  /*1c00*/  IADD3 R18, R10, 0x61, RZ ;  /* 0x000000610a127810 */ /* 0x000fe40007ffe0ff */
[----:B------:R-:W-:Y:S02]  /*1c10*/  FMNMX R36, R58, R45, !PT ;  /* 0x0000002d3a247209 */ /* 0x000fe40007800000 */
[----:B------:R-:W-:-:S02]  /*1c20*/  FSEL R55, R61, -INF , !P1 ;  /* 0xff8000003d377808 */ /* 0x000fc40004800000 */
[----:B------:R-:W-:Y:S02]  /*1c30*/  FSEL R25, R63, -INF , !P1 ;  /* 0xff8000003f197808 */ /* 0x000fe40004800000 */
[----:B------:R-:W-:Y:S02]  /*1c40*/  FMNMX R19, R57, R28, !PT ;  /* 0x0000001c39137209 */ /* 0x000fe40007800000 */
[----:B------:R-:W-:Y:S01]  /*1c50*/  ISETP.GE.AND P1, PT, R18, R13, PT ;  /* 0x0000000d1200720c */ /* 0x000fe20003f26270 */
[----:B------:R-:W-:Y:S01]  /*1c60*/  VIADD R18, R10, 0x68 ;  /* 0x000000680a127836 */ /* 0x000fe20000000000 */
        /* <DEDUP_REMOVED lines=8> */
[----:B------:R-:W-:Y:S02]  /*1cf0*/  FMNMX R48, R25, R48, !PT ;  /* 0x0000003019307209 */ /* 0x000fe40007800000 */
[----:B------:R-:W-:-:S02]  /*1d00*/  FSEL R62, R65, -INF , !P3 ;  /* 0xff800000413e7808 */ /* 0x000fc40005800000 */
[----:B------:R-:W-:Y:S02]  /*1d10*/  FSEL R60, R67, -INF , !P3 ;  /* 0xff800000433c7808 */ /* 0x000fe40005800000 */
[----:B------:R-:W-:Y:S02]  /*1d20*/  FMNMX R19, R64, R19, !PT ;  /* 0x0000001340137209 */ /* 0x000fe40007800000 */
[----:B------:R-:W-:Y:S02]  /*1d30*/  ISETP.GE.AND P3, PT, R18, R13, PT ;  /* 0x0000000d1200720c */ /* 0x000fe40003f66270 */
[----:B------:R-:W-:Y:S02]  /*1d40*/  IADD3 R18, R10, 0x70, RZ ;  /* 0x000000700a127810 */ /* 0x000fe40007ffe0ff */
[----:B------:R-:W-:Y:S02]  /*1d50*/  FMNMX R49, R61, R48, !PT ;  /* 0x000000303d317209 */ /* 0x000fe40007800000 */
[----:B------:R-:W-:-:S02]  /*1d60*/  FSEL R63, R68, -INF , !P4 ;  /* 0xff800000443f7808 */ /* 0x000fc40006000000 */
[----:B------:R-:W-:Y:S02]  /*1d70*/  FMNMX R48, R62, R19, !PT ;  /* 0x000000133e307209 */ /* 0x000fe40007800000 */
[----:B------:R-:W-:Y:S02]  /*1d80*/  FSEL R28, R70, -INF , !P4 ;  /* 0xff800000461c7808 */ /* 0x000fe40006000000 */
[----:B------:R-:W-:Y:S01]  /*1d90*/  ISETP.GE.AND P4, PT, R18, R13, PT ;  /* 0x0000000d1200720c */ /* 0x000fe20003f86270 */
[----:B------:R-:W-:Y:S01]  /*1da0*/  VIADD R18, R10, 0x71 ;  /* 0x000000710a127836 */ /* 0x000fe20000000000 */
[----:B------:R-:W-:Y:S02]  /*1db0*/  FSEL R69, R69, -INF , !P5 ;  /* 0xff80000045457808 */ /* 0x000fe40006800000 */
[----:B------:R-:W-:Y:S02]  /*1dc0*/  FMNMX R48, R63, R48, !PT ;  /* 0x000000303f307209 */ /* 0x000fe40007800000 */
[----:B------:R-:W-:-:S02]  /*1dd0*/  FSEL R36, R71, -INF , !P5 ;  /* 0xff80000047247808 */ /* 0x000fc40006800000 */
[----:B------:R-:W-:Y:S02]  /*1de0*/  FMNMX R49, R60, R49, !PT ;  /* 0x000000313c317209 */ /* 0x000fe40007800000 */
[----:B------:R-:W-:Y:S02]  /*1df0*/  ISETP.GE.AND P5, PT, R18, R13, PT ;  /* 0x0000000d1200720c */ /* 0x000fe40003fa6270 */
[----:B------:R-:W-:Y:S02]  /*1e00*/  FSEL R67, R72, -INF , !P6 ;  /* 0xff80000048437808 */ /* 0x000fe40007000000 */
[----:B------:R-:W-:Y:S02]  /*1e10*/  FMNMX R50, R69, R48, !PT ;  /* 0x0000003045327209 */ /* 0x000fe40007800000 */
[----:B------:R-:W-:Y:S02]  /*1e20*/  IADD3 R18, R10, 0x78, RZ ;  /* 0x000000780a127810 */ /* 0x000fe40007ffe0ff */
[----:B------:R-:W-:-:S02]  /*1e30*/  FMNMX R49, R28, R49, !PT ;  /* 0x000000311c317209 */ /* 0x000fc40007800000 */
[----:B------:R-:W-:Y:S02]  /*1e40*/  FSEL R45, R74, -INF , !P6 ;  /* 0xff8000004a2d7808 */ /* 0x000fe40007000000 */
[----:B------:R-:W-:Y:S02]  /*1e50*/  FSEL R68, R73, -INF , !P1 ;  /* 0xff80000049447808 */ /* 0x000fe40004800000 */
[----:B------:R-:W-:Y:S02]  /*1e60*/  FMNMX R19, R67, R50, !PT ;  /* 0x0000003243137209 */ /* 0x000fe40007800000 */
[----:B------:R-:W-:Y:S01]  /*1e70*/  ISETP.GE.AND P6, PT, R18, R13, PT ;  /* 0x0000000d1200720c */ /* 0x000fe20003fc6270 */
[----:B------:R-:W-:Y:S01]  /*1e80*/  VIADD R18, R10, 0x79 ;  /* 0x000000790a127836 */ /* 0x000fe20000000000 */
[----:B------:R-:W-:Y:S02]  /*1e90*/  FMNMX R52, R36, R49, !PT ;  /* 0x0000003124347209 */ /* 0x000fe40007800000 */
[----:B------:R-:W-:-:S02]  /*1ea0*/  FSEL R76, R76, -INF , !P2 ;  /* 0xff8000004c4c7808 */ /* 0x000fc40005000000 */
[----:B------:R-:W-:Y:S02]  /*1eb0*/  FMNMX R19, R68, R19, !PT ;  /* 0x0000001344137209 */ /* 0x000fe40007800000 */
[----:B------:R-:W-:Y:S02]  /*1ec0*/  FSEL R48, R75, -INF , !P1 ;  /* 0xff8000004b307808 */ /* 0x000fe40004800000 */
[----:B------:R-:W-:Y:S02]  /*1ed0*/  ISETP.GE.AND P1, PT, R18, R13, PT ;  /* 0x0000000d1200720c */ /* 0x000fe40003f26270 */
[----:B------:R-:W-:Y:S02]  /*1ee0*/  FMNMX R49, R45, R52, !PT ;  /* 0x000000342d317209 */ /* 0x000fe40007800000 */
[----:B------:R-:W-:Y:S02]  /*1ef0*/  FSEL R77, R77, -INF , !P3 ;  /* 0xff8000004d4d7808 */ /* 0x000fe40005800000 */
[----:B------:R-:W-:-:S02]  /*1f00*/  FMNMX R18, R76, R19, !PT ;  /* 0x000000134c127209 */ /* 0x000fc40007800000 */
[----:B------:R-:W-:Y:S02]  /*1f10*/  FSEL R88, R78, -INF , !P2 ;  /* 0xff8000004e587808 */ /* 0x000fe40005000000 */
[----:B------:R-:W-:Y:S02]  /*1f20*/  FMNMX R49, R48, R49, !PT ;  /* 0x0000003130317209 */ /* 0x000fe40007800000 */
[----:B------:R-:W-:Y:S02]  /*1f30*/  FSEL R70, R80, -INF , !P4 ;  /* 0xff80000050467808 */ /* 0x000fe40006000000 */
        /* <DEDUP_REMOVED lines=13> */
[----:B------:R-:W-:Y:S01]  /*2010*/  FSEL R86, R86, -INF , !P6 ;  /* 0xff80000056567808 */ /* 0x000fe20007000000 */
[----:B------:R-:W3:Y:S01]  /*2020*/  SYNCS.PHASECHK.TRANS64.TRYWAIT P6, [R2+URZ+0x12008], R89 ;  /* 0x01200859020075a7 */ /* 0x000ee200080c017f */
[----:B------:R-:W-:-:S02]  /*2030*/  FMNMX R19, R92, R19, !PT ;  /* 0x000000135c137209 */ /* 0x000fc40007800000 */
[----:B------:R-:W-:Y:S02]  /*2040*/  FMNMX R49, R83, R18, !PT ;  /* 0x0000001253317209 */ /* 0x000fe40007800000 */
[----:B------:R-:W-:Y:S02]  /*2050*/  FSEL R87, R87, -INF , !P1 ;  /* 0xff80000057577808 */ /* 0x000fe40004800000 */
[----:B------:R-:W-:Y:S01]  /*2060*/  FMNMX R50, R86, R19, !PT ;  /* 0x0000001356327209 */ /* 0x000fe20007800000 */
[----:B------:R-:W4:Y:S03]  /*2070*/  SHFL.BFLY PT, R18, R49, 0x1, 0x1f ;  /* 0x0c201f0031127f89 */ /* 0x000f2600000e0000 */
[----:B------:R-:W-:-:S05]  /*2080*/  FMNMX R50, R87, R50, !PT ;  /* 0x0000003257327209 */ /* 0x000fca0007800000 */
[----:B------:R-:W5:Y:S01]  /*2090*/  SHFL.BFLY PT, R19, R50, 0x1, 0x1f ;  /* 0x0c201f0032137f89 */ /* 0x000f6200000e0000 */
[----:B----4-:R-:W-:-:S05]  /*20a0*/  FMNMX R51, R49, R18, !PT ;  /* 0x0000001231337209 */ /* 0x010fca0007800000 */
[----:B------:R-:W4:Y:S01]  /*20b0*/  SHFL.BFLY PT, R18, R51, 0x2, 0x1f ;  /* 0x0c401f0033127f89 */ /* 0x000f2200000e0000 */
[----:B-----5:R-:W-:-:S05]  /*20c0*/  FMNMX R52, R50, R19, !PT ;  /* 0x0000001332347209 */ /* 0x020fca0007800000 */
[----:B------:R-:W5:Y:S01]  /*20d0*/  SHFL.BFLY PT, R65, R52, 0x2, 0x1f ;  /* 0x0c401f0034417f89 */ /* 0x000f6200000e0000 */
[----:B----4-:R-:W-:-:S04]  /*20e0*/  FMNMX R19, R51, R18, !PT ;  /* 0x0000001233137209 */ /* 0x010fc80007800000 */
[C---:B------:R-:W-:Y:S02]  /*20f0*/  FSETP.NEU.AND P1, PT, R19.reuse, -INF , PT ;  /* 0xff8000001300780b */ /* 0x040fe40003f2d000 */
[----:B-----5:R-:W-:Y:S02]  /*2100*/  FMNMX R18, R52, R65, !PT ;  /* 0x0000004134127209 */ /* 0x020fe40007800000 */
[----:B------:R-:W-:Y:S02]  /*2110*/  FSEL R65, R19, RZ, P1 ;  /* 0x000000ff13417208 */ /* 0x000fe40000800000 */
[----:B------:R-:W-:-:S03]  /*2120*/  FSETP.NEU.AND P2, PT, R18, -INF , PT ;  /* 0xff8000001200780b */ /* 0x000fc60003f4d000 */
[----:B------:R-:W-:Y:S01]  /*2130*/  FMUL R98, R65, UR6 ;  /* 0x0000000641627c20 */ /* 0x000fe20008400000 */
[----:B------:R-:W-:-:S03]  /*2140*/  FSEL R85, R18, RZ, P2 ;  /* 0x000000ff12557208 */ /* 0x000fc60001000000 */
[--C-:B------:R-:W-:Y:S01]  /*2150*/  FFMA R93, R93, UR6, -R98.reuse ;  /* 0x000000065d5d7c23 */ /* 0x100fe20008000862 */
[--C-:B------:R-:W-:Y:S01]  /*2160*/  FFMA R94, R94, UR6, -R98.reuse ;  /* 0x000000065e5e7c23 */ /* 0x100fe20008000862 */
[--C-:B------:R-:W-:Y:S01]  /*2170*/  FFMA R95, R95, UR6, -R98.reuse ;  /* 0x000000065f5f7c23 */ /* 0x100fe20008000862 */
[----:B------:R-:W-:Y:S01]  /*2180*/  FMUL R85, R85, UR6 ;  /* 0x0000000655557c20 */ /* 0x000fe20008400000 */
[--C-:B------:R-:W-:Y:S01]  /*2190*/  FFMA R50, R33, UR6, -R98.reuse ;  /* 0x0000000621327c23 */ /* 0x100fe20008000862 */
[----:B------:R-:W-:Y:S01]  /*21a0*/  FSETP.GEU.AND P2, PT, R93, -126, PT ;  /* 0xc2fc00005d00780b */ /* 0x000fe20003f4e000 */
[--C-:B------:R-:W-:Y:S01]  /*21b0*/  FFMA R120, R32, UR6, -R98.reuse ;  /* 0x0000000620787c23 */ /* 0x100fe20008000862 */
[----:B------:R-:W-:Y:S01]  /*21c0*/  FSETP.GEU.AND P3, PT, R94, -126, PT ;  /* 0xc2fc00005e00780b */ /* 0x000fe20003f6e000 */
[--C-:B------:R-:W-:Y:S01]  /*21d0*/  FFMA R33, R34, UR6, -R85.reuse ;  /* 0x0000000622217c23 */ /* 0x100fe20008000855 */
[----:B------:R-:W-:Y:S01]  /*21e0*/  FSETP.GEU.AND P4, PT, R95, -126, PT ;  /* 0xc2fc00005f00780b */ /* 0x000fe20003f8e000 */
[--C-:B------:R-:W-:Y:S01]  /*21f0*/  FFMA R34, R35, UR6, -R85.reuse ;  /* 0x0000000623227c23 */ /* 0x100fe20008000855 */
[--C-:B------:R-:W-:Y:S01]  /*2200*/  FFMA R32, R37, UR6, -R98.reuse ;  /* 0x0000000625207c23 */ /* 0x100fe20008000862 */
[--C-:B------:R-:W-:Y:S01]  /*2210*/  FFMA R51, R40, UR6, -R98.reuse ;  /* 0x0000000628337c23 */ /* 0x100fe20008000862 */
[--C-:B------:R-:W-:Y:S01]  /*2220*/  FFMA R35, R38, UR6, -R85.reuse ;  /* 0x0000000626237c23 */ /* 0x100fe20008000855 */
[--C-:B------:R-:W-:Y:S01]  /*2230*/  FFMA R97, R29, UR6, -R98.reuse ;  /* 0x000000061d617c23 */ /* 0x100fe20008000862 */
[--C-:B------:R-:W-:Y:S01]  /*2240*/  FFMA R74, R64, UR6, -R98.reuse ;  /* 0x00000006404a7c23 */ /* 0x100fe20008000862 */
[--C-:B------:R-:W-:Y:S01]  /*2250*/  FFMA R49, R30, UR6, -R98.reuse ;  /* 0x000000061e317c23 */ /* 0x100fe20008000862 */
[--C-:B------:R-:W-:Y:S01]  /*2260*/  FFMA R72, R41, UR6, -R98.reuse ;  /* 0x0000000629487c23 */ /* 0x100fe20008000862 */
[----:B------:R-:W-:Y:S01]  /*2270*/  @!P2 FMUL R93, R93, 0.5 ;  /* 0x3f0000005d5da820 */ /* 0x000fe20000400000 */
[----:B------:R-:W-:Y:S01]  /*2280*/  FSETP.GEU.AND P5, PT, R97, -126, PT ;  /* 0xc2fc00006100780b */ /* 0x000fe20003fae000 */
[----:B------:R-:W-:Y:S01]  /*2290*/  @!P3 FMUL R94, R94, 0.5 ;  /* 0x3f0000005e5eb820 */ /* 0x000fe20000400000 */
[--C-:B------:R-:W-:Y:S01]  /*22a0*/  FFMA R73, R44, UR6, -R98.reuse ;  /* 0x000000062c497c23 */ /* 0x100fe20008000862 */
[----:B------:R-:W-:Y:S01]  /*22b0*/  @!P4 FMUL R95, R95, 0.5 ;  /* 0x3f0000005f5fc820 */ /* 0x000fe20000400000 */
[----:B------:R-:W4:Y:S01]  /*22c0*/  MUFU.EX2 R37, R93 ;  /* 0x0000005d00257308 */ /* 0x000f220000000800 */
[--C-:B------:R-:W-:Y:S01]  /*22d0*/  FFMA R52, R31, UR6, -R98.reuse ;  /* 0x000000061f347c23 */ /* 0x100fe20008000862 */
[--C-:B------:R-:W-:Y:S01]  /*22e0*/  FFMA R71, R42, UR6, -R98.reuse ;  /* 0x000000062a477c23 */ /* 0x100fe20008000862 */
[--C-:B------:R-:W-:Y:S01]  /*22f0*/  FFMA R78, R43, UR6, -R98.reuse ;  /* 0x000000062b4e7c23 */ /* 0x100fe20008000862 */
[--C-:B------:R-:W-:Y:S01]  /*2300*/  FFMA R81, R57, UR6, -R98.reuse ;  /* 0x0000000639517c23 */ /* 0x100fe20008000862 */
[--C-:B------:R-:W-:Y:S01]  /*2310*/  FFMA R64, R62, UR6, -R98.reuse ;  /* 0x000000063e407c23 */ /* 0x100fe20008000862 */
[--C-:B------:R-:W-:Y:S01]  /*2320*/  FFMA R65, R96, UR6, -R98.reuse ;  /* 0x0000000660417c23 */ /* 0x100fe20008000862 */
[--C-:B------:R-:W-:Y:S01]  /*2330*/  FFMA R66, R53, UR6, -R98.reuse ;  /* 0x0000000635427c23 */ /* 0x100fe20008000862 */
[----:B------:R-:W5:Y:S01]  /*2340*/  MUFU.EX2 R40, R94 ;  /* 0x0000005e00287308 */ /* 0x000f620000000800 */
[--C-:B------:R-:W-:Y:S01]  /*2350*/  FFMA R80, R56, UR6, -R98.reuse ;  /* 0x0000000638507c23 */ /* 0x100fe20008000862 */
[--C-:B------:R-:W-:Y:S01]  /*2360*/  FFMA R79, R54, UR6, -R98.reuse ;  /* 0x00000006364f7c23 */ /* 0x100fe20008000862 */
[--C-:B------:R-:W-:Y:S01]  /*2370*/  FFMA R82, R55, UR6, -R98.reuse ;  /* 0x0000000637527c23 */ /* 0x100fe20008000862 */
[--C-:B------:R-:W-:Y:S01]  /*2380*/  FFMA R63, R63, UR6, -R98.reuse ;  /* 0x000000063f3f7c23 */ /* 0x100fe20008000862 */
[--C-:B------:R-:W-:Y:S01]  /*2390*/  FFMA R62, R69, UR6, -R98.reuse ;  /* 0x00000006453e7c23 */ /* 0x100fe20008000862 */
[--C-:B------:R-:W-:Y:S01]  /*23a0*/  FFMA R57, R67, UR6, -R98.reuse ;  /* 0x0000000643397c23 */ /* 0x100fe20008000862 */
[--C-:B------:R-:W-:Y:S01]  /*23b0*/  FFMA R41, R68, UR6, -R98.reuse ;  /* 0x0000000644297c23 */ /* 0x100fe20008000862 */
[----:B------:R-:W1:Y:S01]  /*23c0*/  MUFU.EX2 R38, R95 ;  /* 0x0000005f00267308 */ /* 0x000e620000000800 */
[--C-:B------:R-:W-:Y:S01]  /*23d0*/  FFMA R42, R76, UR6, -R98.reuse ;  /* 0x000000064c2a7c23 */ /* 0x100fe20008000862 */
[--C-:B------:R-:W-:Y:S01]  /*23e0*/  FFMA R43, R77, UR6, -R98.reuse ;  /* 0x000000064d2b7c23 */ /* 0x100fe20008000862 */
[--C-:B------:R-:W-:Y:S01]  /*23f0*/  FFMA R44, R70, UR6, -R98.reuse ;  /* 0x00000006462c7c23 */ /* 0x100fe20008000862 */
[--C-:B------:R-:W-:Y:S01]  /*2400*/  FFMA R31, R75, UR6, -R98.reuse ;  /* 0x000000064b1f7c23 */ /* 0x100fe20008000862 */
[--C-:B------:R-:W-:Y:S01]  /*2410*/  FFMA R30, R84, UR6, -R98.reuse ;  /* 0x00000006541e7c23 */ /* 0x100fe20008000862 */
[----:B------:R-:W-:Y:S01]  /*2420*/  FFMA R29, R83, UR6, -R98 ;  /* 0x00000006531d7c23 */ /* 0x000fe20008000862 */
[--C-:B------:R-:W-:Y:S01]  /*2430*/  FFMA R26, R26, UR6, -R85.reuse ;  /* 0x000000061a1a7c23 */ /* 0x100fe20008000855 */
[--C-:B------:R-:W-:Y:S01]  /*2440*/  FFMA R27, R27, UR6, -R85.reuse ;  /* 0x000000061b1b7c23 */ /* 0x100fe20008000855 */
[--C-:B------:R-:W-:Y:S01]  /*2450*/  FFMA R96, R11, UR6, -R85.reuse ;  /* 0x000000060b607c23 */ /* 0x100fe20008000855 */
[--C-:B------:R-:W-:Y:S01]  /*2460*/  FFMA R98, R12, UR6, -R85.reuse ;  /* 0x000000060c627c23 */ /* 0x100fe20008000855 */
[----:B----4-:R-:W-:Y:S01]  /*2470*/  @!P2 FMUL R37, R37, R37 ;  /* 0x000000252525a220 */ /* 0x010fe20000400000 */
[----:B-----5:R-:W-:Y:S01]  /*2480*/  @!P3 FMUL R40, R40, R40 ;  /* 0x000000282828b220 */ /* 0x020fe20000400000 */
[----:B------:R-:W-:Y:S01]  /*2490*/  FSETP.GEU.AND P1, PT, R26, -126, PT ;  /* 0xc2fc00001a00780b */ /* 0x000fe20003f2e000 */
[----:B------:R-:W-:Y:S01]  /*24a0*/  @!P5 FMUL R97, R97, 0.5 ;  /* 0x3f0000006161d820 */ /* 0x000fe20000400000 */
[----:B------:R-:W-:Y:S01]  /*24b0*/  FSETP.GEU.AND P2, PT, R27, -126, PT ;  /* 0xc2fc00001b00780b */ /* 0x000fe20003f4e000 */
[--C-:B------:R-:W-:Y:S01]  /*24c0*/  FFMA R53, R14, UR6, -R85.reuse ;  /* 0x000000060e357c23 */ /* 0x100fe20008000855 */
[----:B-1----:R-:W-:Y:S01]  /*24d0*/  @!P4 FMUL R38, R38, R38 ;  /* 0x000000262626c220 */ /* 0x002fe20000400000 */
[----:B------:R-:W-:Y:S01]  /*24e0*/  FSETP.GEU.AND P3, PT, R96, -126, PT ;  /* 0xc2fc00006000780b */ /* 0x000fe20003f6e000 */
[----:B------:R-:W1:Y:S01]  /*24f0*/  MUFU.EX2 R11, R97 ;  /* 0x00000061000b7308 */ /* 0x000e620000000800 */
[----:B------:R-:W-:Y:S01]  /*2500*/  FSETP.GEU.AND P4, PT, R98, -126, PT ;  /* 0xc2fc00006200780b */ /* 0x000fe20003f8e000 */
[--C-:B------:R-:W-:Y:S01]  /*2510*/  FFMA R54, R15, UR6, -R85.reuse ;  /* 0x000000060f367c23 */ /* 0x100fe20008000855 */
[--C-:B------:R-:W-:Y:S01]  /*2520*/  FFMA R68, R21, UR6, -R85.reuse ;  /* 0x0000000615447c23 */ /* 0x100fe20008000855 */
[--C-:B------:R-:W-:Y:S01]  /*2530*/  FFMA R55, R46, UR6, -R85.reuse ;  /* 0x000000062e377c23 */ /* 0x100fe20008000855 */
[--C-:B------:R-:W-:Y:S01]  /*2540*/  FFMA R84, R59, UR6, -R85.reuse ;  /* 0x000000063b547c23 */ /* 0x100fe20008000855 */
[--C-:B------:R-:W-:Y:S01]  /*2550*/  FFMA R70, R47, UR6, -R85.reuse ;  /* 0x000000062f467c23 */ /* 0x100fe20008000855 */
[----:B------:R-:W-:Y:S01]  /*2560*/  @!P1 FMUL R26, R26, 0.5 ;  /* 0x3f0000001a1a9820 */ /* 0x000fe20000400000 */
[--C-:B------:R-:W-:Y:S01]  /*2570*/  FFMA R67, R20, UR6, -R85.reuse ;  /* 0x0000000614437c23 */ /* 0x100fe20008000855 */
[----:B------:R-:W-:Y:S01]  /*2580*/  @!P2 FMUL R27, R27, 0.5 ;  /* 0x3f0000001b1ba820 */ /* 0x000fe20000400000 */
[--C-:B------:R-:W-:Y:S01]  /*2590*/  FFMA R69, R22, UR6, -R85.reuse ;  /* 0x0000000616457c23 */ /* 0x100fe20008000855 */
[----:B------:R4:W2:Y:S01]  /*25a0*/  MUFU.EX2 R12, R26 ;  /* 0x0000001a000c7308 */ /* 0x0008a20000000800 */
[----:B------:R-:W-:Y:S01]  /*25b0*/  @!P3 FMUL R96, R96, 0.5 ;  /* 0x3f0000006060b820 */ /* 0x000fe20000400000 */
[--C-:B------:R-:W-:Y:S01]  /*25c0*/  FFMA R83, R23, UR6, -R85.reuse ;  /* 0x0000000617537c23 */ /* 0x100fe20008000855 */
[----:B------:R-:W-:Y:S01]  /*25d0*/  @!P4 FMUL R98, R98, 0.5 ;  /* 0x3f0000006262c820 */ /* 0x000fe20000400000 */
[--C-:B------:R-:W-:Y:S01]  /*25e0*/  FFMA R77, R58, UR6, -R85.reuse ;  /* 0x000000063a4d7c23 */ /* 0x100fe20008000855 */
[--C-:B------:R-:W-:Y:S01]  /*25f0*/  FFMA R59, R28, UR6, -R85.reuse ;  /* 0x000000061c3b7c23 */ /* 0x100fe20008000855 */
[----:B-1----:R-:W-:Y:S01]  /*2600*/  @!P5 FMUL R11, R11, R11 ;  /* 0x0000000b0b0bd220 */ /* 0x002fe20000400000 */
[----:B------:R-:W-:Y:S01]  /*2610*/  FSETP.GEU.AND P5, PT, R120, -126, PT ;  /* 0xc2fc00007800780b */ /* 0x000fe20003fae000 */
[----:B------:R4:W1:Y:S01]  /*2620*/  MUFU.EX2 R15, R27 ;  /* 0x0000001b000f7308 */ /* 0x0008620000000800 */
[--C-:B------:R-:W-:Y:S01]  /*2630*/  FFMA R46, R48, UR6, -R85.reuse ;  /* 0x00000006302e7c23 */ /* 0x100fe20008000855 */
[--C-:B------:R-:W-:Y:S01]  /*2640*/  FFMA R56, R39, UR6, -R85.reuse ;  /* 0x0000000627387c23 */ /* 0x100fe20008000855 */
[--C-:B------:R-:W-:Y:S01]  /*2650*/  FFMA R75, R24, UR6, -R85.reuse ;  /* 0x00000006184b7c23 */ /* 0x100fe20008000855 */
[--C-:B------:R-:W-:Y:S01]  /*2660*/  FFMA R76, R25, UR6, -R85.reuse ;  /* 0x00000006194c7c23 */ /* 0x100fe20008000855 */
[--C-:B------:R-:W-:Y:S01]  /*2670*/  FFMA R61, R61, UR6, -R85.reuse ;  /* 0x000000063d3d7c23 */ /* 0x100fe20008000855 */
[--C-:B------:R-:W-:Y:S01]  /*2680*/  FFMA R60, R60, UR6, -R85.reuse ;  /* 0x000000063c3c7c23 */ /* 0x100fe20008000855 */
[--C-:B------:R-:W-:Y:S01]  /*2690*/  FFMA R58, R36, UR6, -R85.reuse ;  /* 0x00000006243a7c23 */ /* 0x100fe20008000855 */
[----:B------:R4:W1:Y:S01]  /*26a0*/  MUFU.EX2 R14, R96 ;  /* 0x00000060000e7308 */ /* 0x0008620000000800 */
[--C-:B------:R-:W-:Y:S01]  /*26b0*/  FFMA R45, R45, UR6, -R85.reuse ;  /* 0x000000062d2d7c23 */ /* 0x100fe20008000855 */
[--C-:B------:R-:W-:Y:S01]  /*26c0*/  FFMA R47, R88, UR6, -R85.reuse ;  /* 0x00000006582f7c23 */ /* 0x100fe20008000855 */
[--C-:B------:R-:W-:Y:S01]  /*26d0*/  FFMA R48, R90, UR6, -R85.reuse ;  /* 0x000000065a307c23 */ /* 0x100fe20008000855 */
[--C-:B------:R-:W-:Y:S01]  /*26e0*/  FFMA R28, R91, UR6, -R85.reuse ;  /* 0x000000065b1c7c23 */ /* 0x100fe20008000855 */
[--C-:B------:R-:W-:Y:S01]  /*26f0*/  FFMA R23, R92, UR6, -R85.reuse ;  /* 0x000000065c177c23 */ /* 0x100fe20008000855 */
[--C-:B------:R-:W-:Y:S01]  /*2700*/  FFMA R22, R86, UR6, -R85.reuse ;  /* 0x0000000656167c23 */ /* 0x100fe20008000855 */
[----:B------:R-:W-:Y:S01]  /*2710*/  FFMA R20, R87, UR6, -R85 ;  /* 0x0000000657147c23 */ /* 0x000fe20008000855 */
[----:B------:R4:W1:Y:S01]  /*2720*/  MUFU.EX2 R21, R98 ;  /* 0x0000006200157308 */ /* 0x0008620000000800 */
[----:B------:R-:W-:-:S02]  /*2730*/  P2R R24, PR, RZ, 0x20 ;  /* 0x00000020ff187803 */ /* 0x000fc40000000000 */
[----:B------:R-:W-:Y:S01]  /*2740*/  FSETP.GEU.AND P5, PT, R50, -126, PT ;  /* 0xc2fc00003200780b */ /* 0x000fe20003fae000 */
[----:B--23--:R-:W-:-:S12]  /*2750*/  @!P6 BRA `(.L_x_23) ;  /* 0x000000900010e947 */ /* 0x00cfd80003800000 */
.L_x_79:
[----:B------:R-:W-:Y:S01]  /*2760*/  @!P1 FMUL R12, R12, R12 ;  /* 0x0000000c0c0c9220 */ /* 0x000fe20000400000 */
[----:B-1----:R-:W-:Y:S01]  /*2770*/  @!P2 FMUL R15, R15, R15 ;  /* 0x0000000f0f0fa220 */ /* 0x002fe20000400000 */
[----:B------:R-:W-:Y:S01]  /*2780*/  @!P3 FMUL R14, R14, R14 ;  /* 0x0000000e0e0eb220 */ /* 0x000fe20000400000 */
[----:B------:R-:W-:Y:S01]  /*2790*/  @!P4 FMUL R21, R21, R21 ;  /* 0x000000151515c220 */ /* 0x000fe20000400000 */
[----:B------:R-:W-:Y:S01]  /*27a0*/  ISETP.NE.AND P6, PT, R24, RZ, PT ;  /* 0x000000ff1800720c */ /* 0x000fe20003fc5270 */
[----:B------:R-:W-:Y:S01]  /*27b0*/  UIADD3 UR6, UR14, 0x400, URZ ;  /* 0x000004000e067890 */ /* 0x000fe2000fffe03f */
[----:B------:R-:W-:Y:S01]  /*27c0*/  F2FP.F16.F32.PACK_AB R24, R40, R37 ;  /* 0x000000252818723e */ /* 0x000fe200000000ff */
[----:B------:R-:W-:Y:S01]  /*27d0*/  UMOV UR7, 0x40000040 ;  /* 0x4000004000077882 */ /* 0x000fe20000000000 */
[----:B----4-:R-:W-:Y:S01]  /*27e0*/  F2FP.F16.F32.PACK_AB R26, R11, R38 ;  /* 0x000000260b1a723e */ /* 0x010fe200000000ff */
[----:B------:R-:W-:Y:S01]  /*27f0*/  @!P5 FMUL R50, R50, 0.5 ;  /* 0x3f0000003232d820 */ /* 0x000fe20000400000 */
[----:B------:R-:W-:Y:S01]  /*2800*/  F2FP.F16.F32.PACK_AB R25, R15, R12 ;  /* 0x0000000c0f19723e */ /* 0x000fe200000000ff */
[----:B------:R-:W-:Y:S01]  /*2810*/  ULDC UR15, c[0x0][0x604] ;  /* 0x00018100000f7ab9 */ /* 0x000fe20000000800 */
[----:B------:R-:W-:Y:S01]  /*2820*/  F2FP.F16.F32.PACK_AB R27, R21, R14 ;  /* 0x0000000e151b723e */ /* 0x000fe200000000ff */
[----:B------:R-:W-:Y:S01]  /*2830*/  ULDC UR29, c[0x0][0x28c] ;  /* 0x0000a300001d7ab9 */ /* 0x000fe20000000800 */
[----:B------:R-:W-:Y:S01]  /*2840*/  FSETP.GEU.AND P1, PT, R49, -126, PT ;  /* 0xc2fc00003100780b */ /* 0x000fe20003f2e000 */
[----:B------:R-:W1:Y:S01]  /*2850*/  MUFU.EX2 R50, R50 ;  /* 0x0000003200327308 */ /* 0x000e620000000800 */
[----:B--2---:R-:W-:Y:S01]  /*2860*/  WARPGROUP.ARRIVE ;  /* 0x00000000000079c5 */ /* 0x004fe20000000000 */
[----:B------:R-:W-:Y:S01]  /*2870*/  @!P6 FMUL R120, R120, 0.5 ;  /* 0x3f0000007878e820 */ /* 0x000fe20000400000 */
[----:B------:R-:W-:Y:S01]  /*2880*/  FSETP.GEU.AND P2, PT, R32, -126, PT ;  /* 0xc2fc00002000780b */ /* 0x000fe20003f4e000 */
[----:B------:R-:W-:Y:S01]  /*2890*/  VIADD R10, R10, 0x80 ;  /* 0x000000800a0a7836 */ /* 0x000fe20000000000 */
[----:B------:R-:W-:-:S02]  /*28a0*/  FSETP.GEU.AND P4, PT, R33, -126, PT ;  /* 0xc2fc00002100780b */ /* 0x000fc40003f8e000 */
[----:B------:R-:W-:Y:S01]  /*28b0*/  HGMMA.64x64x16.F32 R88, R24, gdesc[UR4].tnspB, RZ, !UPT, gsb0 ;  /* 0x40e0000418587df0 */ /* 0x000fe2000c0008ff */
[----:B------:R-:W2:Y:S01]  /*28c0*/  MUFU.EX2 R39, R120 ;  /* 0x0000007800277308 */ /* 0x000ea20000000800 */
[----:B------:R-:W-:Y:S01]  /*28d0*/  FSETP.GEU.AND P3, PT, R34, -126, PT ;  /* 0xc2fc00002200780b */ /* 0x000fe20003f6e000 */
[----:B------:R-:W-:Y:S01]  /*28e0*/  UIADD3 UR6, UR14, 0x480, URZ ;  /* 0x000004800e067890 */ /* 0x000fe2000fffe03f */
[----:B------:R-:W-:Y:S01]  /*28f0*/  LEA.HI.SX32 R17, R17, 0xffffffff, 0x19 ;  /* 0xffffffff11117811 */ /* 0x000fe200078fcaff */
[----:B------:R-:W-:Y:S01]  /*2900*/  @!P1 FMUL R49, R49, 0.5 ;  /* 0x3f00000031319820 */ /* 0x000fe20000400000 */
[----:B------:R-:W-:-:S03]  /*2910*/  UMOV UR7, 0x40000040 ;  /* 0x4000004000077882 */ /* 0x000fc60000000000 */
[----:B------:R-:W-:Y:S01]  /*2920*/  @!P2 FMUL R32, R32, 0.5 ;  /* 0x3f0000002020a820 */ /* 0x000fe20000400000 */
[----:B-1----:R-:W-:Y:S01]  /*2930*/  @!P5 FMUL R50, R50, R50 ;  /* 0x000000323232d220 */ /* 0x002fe20000400000 */
[----:B------:R-:W-:Y:S01]  /*2940*/  FSETP.GEU.AND P5, PT, R56, -126, PT ;  /* 0xc2fc00003800780b */ /* 0x000fe20003fae000 */
[----:B------:R-:W-:Y:S01]  /*2950*/  @!P4 FMUL R33, R33, 0.5 ;  /* 0x3f0000002121c820 */ /* 0x000fe20000400000 */
[----:B------:R-:W1:Y:S02]  /*2960*/  MUFU.EX2 R49, R49 ;  /* 0x0000003100317308 */ /* 0x000e640000000800 */
[----:B------:R-:W-:Y:S01]  /*2970*/  @!P3 FMUL R34, R34, 0.5 ;  /* 0x3f0000002222b820 */ /* 0x000fe20000400000 */
[----:B--2---:R-:W-:Y:S01]  /*2980*/  @!P6 FMUL R39, R39, R39 ;  /* 0x000000272727e220 */ /* 0x004fe20000400000 */
[----:B------:R-:W-:-:S04]  /*2990*/  FSETP.GEU.AND P6, PT, R35, -126, PT ;  /* 0xc2fc00002300780b */ /* 0x000fc80003fce000 */
[----:B------:R-:W2:Y:S03]  /*29a0*/  MUFU.EX2 R32, R32 ;  /* 0x0000002000207308 */ /* 0x000ea60000000800 */
[----:B------:R-:W-:-:S05]  /*29b0*/  @!P5 FMUL R56, R56, 0.5 ;  /* 0x3f0000003838d820 */ /* 0x000fca0000400000 */
[----:B------:R-:W3:Y:S01]  /*29c0*/  MUFU.EX2 R33, R33 ;  /* 0x0000002100217308 */ /* 0x000ee20000000800 */
[----:B-1----:R-:W-:Y:S01]  /*29d0*/  @!P1 FMUL R49, R49, R49 ;  /* 0x0000003131319220 */ /* 0x002fe20000400000 */
[----:B------:R-:W-:Y:S01]  /*29e0*/  FSETP.GEU.AND P1, PT, R51, -126, PT ;  /* 0xc2fc00003300780b */ /* 0x000fe20003f2e000 */
[----:B------:R-:W-:-:S05]  /*29f0*/  @!P6 FMUL R35, R35, 0.5 ;  /* 0x3f0000002323e820 */ /* 0x000fca0000400000 */
[----:B------:R-:W1:Y:S01]  /*2a00*/  MUFU.EX2 R34, R34 ;  /* 0x0000002200227308 */ /* 0x000e620000000800 */
[----:B--2---:R-:W-:Y:S01]  /*2a10*/  @!P2 FMUL R32, R32, R32 ;  /* 0x000000202020a220 */ /* 0x004fe20000400000 */
[----:B------:R-:W-:-:S05]  /*2a20*/  FSETP.GEU.AND P2, PT, R72, -126, PT ;  /* 0xc2fc00004800780b */ /* 0x000fca0003f4e000 */
[----:B------:R-:W-:Y:S01]  /*2a30*/  @!P1 FMUL R51, R51, 0.5 ;  /* 0x3f00000033339820 */ /* 0x000fe20000400000 */
[----:B------:R-:W2:Y:S01]  /*2a40*/  MUFU.EX2 R35, R35 ;  /* 0x0000002300237308 */ /* 0x000ea20000000800 */
[----:B---3--:R-:W-:Y:S01]  /*2a50*/  @!P4 FMUL R33, R33, R33 ;  /* 0x000000212121c220 */ /* 0x008fe20000400000 */
[----:B------:R-:W-:-:S05]  /*2a60*/  FSETP.GEU.AND P4, PT, R73, -126, PT ;  /* 0xc2fc00004900780b */ /* 0x000fca0003f8e000 */
[----:B------:R-:W-:Y:S01]  /*2a70*/  @!P2 FMUL R72, R72, 0.5 ;  /* 0x3f0000004848a820 */ /* 0x000fe20000400000 */
[----:B------:R-:W3:Y:S01]  /*2a80*/  MUFU.EX2 R36, R56 ;  /* 0x0000003800247308 */ /* 0x000ee20000000800 */
[----:B-1----:R-:W-:Y:S01]  /*2a90*/  @!P3 FMUL R34, R34, R34 ;  /* 0x000000222222b220 */ /* 0x002fe20000400000 */
[----:B------:R-:W-:-:S05]  /*2aa0*/  FSETP.GEU.AND P3, PT, R54, -126, PT ;  /* 0xc2fc00003600780b */ /* 0x000fca0003f6e000 */
[----:B------:R-:W-:Y:S01]  /*2ab0*/  @!P4 FMUL R73, R73, 0.5 ;  /* 0x3f0000004949c820 */ /* 0x000fe20000400000 */
        /* <DEDUP_REMOVED lines=9> */
[----:B------:R-:W-:Y:S02]  /*2b50*/  WARPGROUP.DEPBAR.LE gsb0, 0x0 ;  /* 0x00008000000079c5 */ /* 0x000fe40000010000 */
[----:B------:R-:W-:Y:S01]  /*2b60*/  F2FP.F16.F32.PACK_AB R24, R50, R39 ;  /* 0x000000273218723e */ /* 0x000fe200000000ff */
[----:B-1----:R-:W-:Y:S01]  /*2b70*/  @!P1 FMUL R51, R51, R51 ;  /* 0x0000003333339220 */ /* 0x002fe20000400000 */
[----:B------:R-:W-:Y:S02]  /*2b80*/  F2FP.F16.F32.PACK_AB R26, R32, R49 ;  /* 0x00000031201a723e */ /* 0x000fe400000000ff */
[----:B------:R-:W-:Y:S01]  /*2b90*/  F2FP.F16.F32.PACK_AB R25, R34, R33 ;  /* 0x000000212219723e */ /* 0x000fe200000000ff */
[----:B------:R-:W-:Y:S01]  /*2ba0*/  @!P5 FMUL R52, R52, 0.5 ;  /* 0x3f0000003434d820 */ /* 0x000fe20000400000 */
[----:B------:R-:W-:Y:S01]  /*2bb0*/  F2FP.F16.F32.PACK_AB R27, R36, R35 ;  /* 0x00000023241b723e */ /* 0x000fe200000000ff */
[----:B--2---:R-:W-:Y:S01]  /*2bc0*/  @!P2 FMUL R72, R72, R72 ;  /* 0x000000484848a220 */ /* 0x004fe20000400000 */
[----:B------:R-:W-:Y:S01]  /*2bd0*/  FSETP.GEU.AND P1, PT, R55, -126, PT ;  /* 0xc2fc00003700780b */ /* 0x000fe20003f2e000 */
[----:B------:R-:W1:Y:S01]  /*2be0*/  MUFU.EX2 R53, R53 ;  /* 0x0000003500357308 */ /* 0x000e620000000800 */
[----:B------:R-:W-:Y:S01]  /*2bf0*/  WARPGROUP.ARRIVE ;  /* 0x00000000000079c5 */ /* 0x000fe20000000000 */
[----:B------:R-:W-:Y:S01]  /*2c00*/  FSETP.GEU.AND P2, PT, R70, -126, PT ;  /* 0xc2fc00004600780b */ /* 0x000fe20003f4e000 */
[----:B---3--:R-:W-:Y:S01]  /*2c10*/  @!P4 FMUL R73, R73, R73 ;  /* 0x000000494949c220 */ /* 0x008fe20000400000 */
[----:B------:R-:W-:-:S03]  /*2c20*/  FSETP.GEU.AND P4, PT, R71, -126, PT ;  /* 0xc2fc00004700780b */ /* 0x000fc60003f8e000 */
[----:B------:R-:W-:Y:S01]  /*2c30*/  HGMMA.64x64x16.F32 R88, R24, gdesc[UR4].tnspB, R88, gsb0 ;  /* 0x40e0000418587df0 */ /* 0x000fe20008000858 */
[----:B------:R-:W2:Y:S01]  /*2c40*/  MUFU.EX2 R52, R52 ;  /* 0x0000003400347308 */ /* 0x000ea20000000800 */
[----:B------:R-:W-:Y:S01]  /*2c50*/  UIADD3 UR6, UR14, 0x500, URZ ;  /* 0x000005000e067890 */ /* 0x000fe2000fffe03f */
[----:B------:R-:W-:Y:S02]  /*2c60*/  UMOV UR7, 0x40000040 ;  /* 0x4000004000077882 */ /* 0x000fe40000000000 */
[----:B------:R-:W-:-:S03]  /*2c70*/  @!P1 FMUL R55, R55, 0.5 ;  /* 0x3f00000037379820 */ /* 0x000fc60000400000 */
[----:B------:R-:W-:Y:S01]  /*2c80*/  @!P2 FMUL R70, R70, 0.5 ;  /* 0x3f0000004646a820 */ /* 0x000fe20000400000 */
        /* <DEDUP_REMOVED lines=34> */
[----:B------:R-:W-:Y:S01]  /*2eb0*/  FSETP.GEU.AND P1, PT, R81, -126, PT ;  /* 0xc2fc00005100780b */ /* 0x000fe20003f2e000 */
[----:B------:R-:W-:Y:S02]  /*2ec0*/  WARPGROUP.DEPBAR.LE gsb0, 0x0 ;  /* 0x00008000000079c5 */ /* 0x000fe40000010000 */
[----:B------:R-:W-:-:S03]  /*2ed0*/  F2FP.F16.F32.PACK_AB R24, R72, R51 ;  /* 0x000000334818723e */ /* 0x000fc600000000ff */
[----:B------:R-:W3:Y:S01]  /*2ee0*/  MUFU.EX2 R69, R69 ;  /* 0x0000004500457308 */ /* 0x000ee20000000800 */
[----:B------:R-:W-:Y:S01]  /*2ef0*/  F2FP.F16.F32.PACK_AB R26, R52, R73 ;  /* 0x00000049341a723e */ /* 0x000fe200000000ff */
[----:B-1----:R-:W-:Y:S01]  /*2f00*/  @!P3 FMUL R67, R67, R67 ;  /* 0x000000434343b220 */ /* 0x002fe20000400000 */
[----:B------:R-:W-:Y:S01]  /*2f10*/  F2FP.F16.F32.PACK_AB R25, R54, R53 ;  /* 0x000000353619723e */ /* 0x000fe200000000ff */
[----:B------:R-:W-:Y:S01]  /*2f20*/  @!P6 FMUL R80, R80, 0.5 ;  /* 0x3f0000005050e820 */ /* 0x000fe20000400000 */
[----:B------:R-:W-:Y:S02]  /*2f30*/  F2FP.F16.F32.PACK_AB R27, R56, R55 ;  /* 0x00000037381b723e */ /* 0x000fe400000000ff */
[----:B------:R-:W-:Y:S01]  /*2f40*/  @!P1 FMUL R81, R81, 0.5 ;  /* 0x3f00000051519820 */ /* 0x000fe20000400000 */
[----:B------:R-:W1:Y:S01]  /*2f50*/  MUFU.EX2 R70, R83 ;  /* 0x0000005300467308 */ /* 0x000e620000000800 */
[----:B------:R-:W-:Y:S01]  /*2f60*/  WARPGROUP.ARRIVE ;  /* 0x00000000000079c5 */ /* 0x000fe20000000000 */
[----:B--2---:R-:W-:Y:S01]  /*2f70*/  @!P2 FMUL R68, R68, R68 ;  /* 0x000000444444a220 */ /* 0x004fe20000400000 */
[----:B------:R-:W-:-:S02]  /*2f80*/  FSETP.GEU.AND P3, PT, R79, -126, PT ;  /* 0xc2fc00004f00780b */ /* 0x000fc40003f6e000 */
[----:B------:R-:W-:Y:S02]  /*2f90*/  FSETP.GEU.AND P2, PT, R84, -126, PT ;  /* 0xc2fc00005400780b */ /* 0x000fe40003f4e000 */
[----:B------:R-:W-:Y:S01]  /*2fa0*/  HGMMA.64x64x16.F32 R88, R24, gdesc[UR4].tnspB, R88, gsb0 ;  /* 0x40e0000418587df0 */ /* 0x000fe20008000858 */
[----:B------:R-:W-:Y:S01]  /*2fb0*/  UIADD3 UR6, UR14, 0x580, URZ ;  /* 0x000005800e067890 */ /* 0x000fe2000fffe03f */
[----:B---3--:R-:W-:Y:S01]  /*2fc0*/  @!P4 FMUL R69, R69, R69 ;  /* 0x000000454545c220 */ /* 0x008fe20000400000 */
[----:B------:R-:W-:Y:S01]  /*2fd0*/  UMOV UR7, 0x40000040 ;  /* 0x4000004000077882 */ /* 0x000fe20000000000 */
[----:B------:R-:W2:Y:S01]  /*2fe0*/  MUFU.EX2 R80, R80 ;  /* 0x0000005000507308 */ /* 0x000ea20000000800 */
[----:B------:R-:W-:-:S04]  /*2ff0*/  FSETP.GEU.AND P4, PT, R82, -126, PT ;  /* 0xc2fc00005200780b */ /* 0x000fc80003f8e000 */
[----:B------:R-:W-:Y:S01]  /*3000*/  @!P3 FMUL R79, R79, 0.5 ;  /* 0x3f0000004f4fb820 */ /* 0x000fe20000400000 */
[----:B-1----:R-:W-:Y:S01]  /*3010*/  @!P5 FMUL R70, R70, R70 ;  /* 0x000000464646d220 */ /* 0x002fe20000400000 */
[----:B------:R-:W-:Y:S01]  /*3020*/  FSETP.GEU.AND P5, PT, R77, -126, PT ;  /* 0xc2fc00004d00780b */ /* 0x000fe20003fae000 */
[----:B------:R-:W1:Y:S01]  /*3030*/  MUFU.EX2 R81, R81 ;  /* 0x0000005100517308 */ /* 0x000e620000000800 */
[----:B------:R-:W-:-:S05]  /*3040*/  @!P2 FMUL R84, R84, 0.5 ;  /* 0x3f0000005454a820 */ /* 0x000fca0000400000 */
[----:B------:R-:W-:Y:S02]  /*3050*/  @!P4 FMUL R82, R82, 0.5 ;  /* 0x3f0000005252c820 */ /* 0x000fe40000400000 */
[----:B------:R-:W3:Y:S01]  /*3060*/  MUFU.EX2 R79, R79 ;  /* 0x0000004f004f7308 */ /* 0x000ee20000000800 */
[----:B--2---:R-:W-:Y:S01]  /*3070*/  @!P6 FMUL R80, R80, R80 ;  /* 0x000000505050e220 */ /* 0x004fe20000400000 */
[----:B------:R-:W-:Y:S02]  /*3080*/  FSETP.GEU.AND P6, PT, R75, -126, PT ;  /* 0xc2fc00004b00780b */ /* 0x000fe40003fce000 */
[----:B------:R-:W-:Y:S01]  /*3090*/  @!P5 FMUL R77, R77, 0.5 ;  /* 0x3f0000004d4dd820 */ /* 0x000fe20000400000 */
[----:B------:R-:W-:-:S03]  /*30a0*/  FADD R37, R37, R80 ;  /* 0x0000005025257221 */ /* 0x000fc60000000000 */
[----:B------:R-:W2:Y:S01]  /*30b0*/  MUFU.EX2 R82, R82 ;  /* 0x0000005200527308 */ /* 0x000ea20000000800 */
[----:B-1----:R-:W-:Y:S01]  /*30c0*/  @!P1 FMUL R81, R81, R81 ;  /* 0x0000005151519220 */ /* 0x002fe20000400000 */
[----:B------:R-:W-:-:S03]  /*30d0*/  FSETP.GEU.AND P1, PT, R76, -126, PT ;  /* 0xc2fc00004c00780b */ /* 0x000fc60003f2e000 */
[----:B------:R-:W-:Y:S02]  /*30e0*/  FADD R40, R40, R81 ;  /* 0x0000005128287221 */ /* 0x000fe40000000000 */
[----:B------:R-:W-:Y:S01]  /*30f0*/  @!P6 FMUL R75, R75, 0.5 ;  /* 0x3f0000004b4be820 */ /* 0x000fe20000400000 */
[----:B------:R-:W1:Y:S01]  /*3100*/  MUFU.EX2 R77, R77 ;  /* 0x0000004d004d7308 */ /* 0x000e620000000800 */
[----:B---3--:R-:W-:Y:S01]  /*3110*/  @!P3 FMUL R79, R79, R79 ;  /* 0x0000004f4f4fb220 */ /* 0x008fe20000400000 */
[----:B------:R-:W-:-:S03]  /*3120*/  FSETP.GEU.AND P3, PT, R74, -126, PT ;  /* 0xc2fc00004a00780b */ /* 0x000fc60003f6e000 */
[----:B------:R-:W-:Y:S02]  /*3130*/  FADD R38, R38, R79 ;  /* 0x0000004f26267221 */ /* 0x000fe40000000000 */
[----:B------:R-:W-:Y:S01]  /*3140*/  @!P1 FMUL R76, R76, 0.5 ;  /* 0x3f0000004c4c9820 */ /* 0x000fe20000400000 */
[----:B------:R-:W3:Y:S01]  /*3150*/  MUFU.EX2 R84, R84 ;  /* 0x0000005400547308 */ /* 0x000ee20000000800 */
[----:B--2---:R-:W-:Y:S01]  /*3160*/  @!P4 FMUL R82, R82, R82 ;  /* 0x000000525252c220 */ /* 0x004fe20000400000 */
[----:B------:R-:W-:-:S03]  /*3170*/  FSETP.GEU.AND P4, PT, R64, -126, PT ;  /* 0xc2fc00004000780b */ /* 0x000fc60003f8e000 */
[----:B------:R-:W-:Y:S02]  /*3180*/  FADD R11, R11, R82 ;  /* 0x000000520b0b7221 */ /* 0x000fe40000000000 */
[----:B------:R-:W-:Y:S01]  /*3190*/  @!P3 FMUL R74, R74, 0.5 ;  /* 0x3f0000004a4ab820 */ /* 0x000fe20000400000 */
        /* <DEDUP_REMOVED lines=17> */
[----:B------:R-:W-:Y:S02]  /*32b0*/  WARPGROUP.DEPBAR.LE gsb0, 0x0 ;  /* 0x00008000000079c5 */ /* 0x000fe40000010000 */
[----:B------:R-:W-:Y:S01]  /*32c0*/  F2FP.F16.F32.PACK_AB R24, R78, R71 ;  /* 0x000000474e18723e */ /* 0x000fe200000000ff */
[----:B------:R-:W-:Y:S01]  /*32d0*/  FADD R21, R21, R86 ;  /* 0x0000005615157221 */ /* 0x000fe20000000000 */
[----:B------:R-:W-:Y:S01]  /*32e0*/  F2FP.F16.F32.PACK_AB R26, R66, R65 ;  /* 0x00000041421a723e */ /* 0x000fe200000000ff */
[----:B------:R-:W-:Y:S01]  /*32f0*/  @!P6 FMUL R61, R61, 0.5 ;  /* 0x3f0000003d3de820 */ /* 0x000fe20000400000 */
[----:B------:R-:W-:Y:S01]  /*3300*/  F2FP.F16.F32.PACK_AB R25, R68, R67 ;  /* 0x000000434419723e */ /* 0x000fe200000000ff */
[----:B---3--:R-:W-:Y:S01]  /*3310*/  @!P3 FMUL R74, R74, R74 ;  /* 0x0000004a4a4ab220 */ /* 0x008fe20000400000 */
[----:B------:R-:W-:Y:S01]  /*3320*/  F2FP.F16.F32.PACK_AB R27, R70, R69 ;  /* 0x00000045461b723e */ /* 0x000fe200000000ff */
[----:B------:R-:W1:Y:S01]  /*3330*/  MUFU.EX2 R120, R63 ;  /* 0x0000003f00787308 */ /* 0x000e620000000800 */
[----:B------:R-:W-:Y:S01]  /*3340*/  FSETP.GEU.AND P1, PT, R62, -126, PT ;  /* 0xc2fc00003e00780b */ /* 0x000fe20003f2e000 */
[----:B------:R-:W-:Y:S01]  /*3350*/  FADD R39, R39, R74 ;  /* 0x0000004a27277221 */ /* 0x000fe20000000000 */
[----:B------:R-:W-:Y:S01]  /*3360*/  WARPGROUP.ARRIVE ;  /* 0x00000000000079c5 */ /* 0x000fe20000000000 */
[----:B------:R-:W-:Y:S01]  /*3370*/  FSETP.GEU.AND P3, PT, R59, -126, PT ;  /* 0xc2fc00003b00780b */ /* 0x000fe20003f6e000 */
[----:B--2---:R-:W-:Y:S01]  /*3380*/  @!P4 FMUL R85, R85, R85 ;  /* 0x000000555555c220 */ /* 0x004fe20000400000 */
[----:B------:R-:W-:-:S02]  /*3390*/  FSETP.GEU.AND P4, PT, R58, -126, PT ;  /* 0xc2fc00003a00780b */ /* 0x000fc40003f8e000 */
[----:B------:R-:W2:Y:S01]  /*33a0*/  MUFU.EX2 R76, R61 ;  /* 0x0000003d004c7308 */ /* 0x000ea20000000800 */
[----:B------:R-:W-:Y:S01]  /*33b0*/  HGMMA.64x64x16.F32 R88, R24, gdesc[UR4].tnspB, R88, gsb0 ;  /* 0x40e0000418587df0 */ /* 0x000fe20008000858 */
[----:B------:R-:W-:Y:S01]  /*33c0*/  UIADD3 UR6, UR14, 0x600, URZ ;  /* 0x000006000e067890 */ /* 0x000fe2000fffe03f */
[----:B------:R-:W-:Y:S01]  /*33d0*/  FADD R50, R50, R85 ;  /* 0x0000005532327221 */ /* 0x000fe20000000000 */
[----:B------:R-:W-:Y:S02]  /*33e0*/  UMOV UR7, 0x40000040 ;  /* 0x4000004000077882 */ /* 0x000fe40000000000 */
[----:B------:R-:W-:Y:S02]  /*33f0*/  @!P1 FMUL R62, R62, 0.5 ;  /* 0x3f0000003e3e9820 */ /* 0x000fe40000400000 */
[----:B------:R-:W3:Y:S01]  /*3400*/  MUFU.EX2 R63, R60 ;  /* 0x0000003c003f7308 */ /* 0x000ee20000000800 */
[----:B------:R-:W-:Y:S01]  /*3410*/  @!P3 FMUL R59, R59, 0.5 ;  /* 0x3f0000003b3bb820 */ /* 0x000fe20000400000 */
[----:B-1----:R-:W-:Y:S01]  /*3420*/  @!P5 FMUL R120, R120, R120 ;  /* 0x000000787878d220 */ /* 0x002fe20000400000 */
[----:B------:R-:W-:Y:S01]  /*3430*/  FSETP.GEU.AND P5, PT, R57, -126, PT ;  /* 0xc2fc00003900780b */ /* 0x000fe20003fae000 */
[----:B------:R-:W-:-:S02]  /*3440*/  @!P4 FMUL R58, R58, 0.5 ;  /* 0x3f0000003a3ac820 */ /* 0x000fc40000400000 */
[----:B------:R-:W-:Y:S02]  /*3450*/  FADD R49, R49, R120 ;  /* 0x0000007831317221 */ /* 0x000fe40000000000 */
[----:B------:R-:W1:Y:S01]  /*3460*/  MUFU.EX2 R83, R62 ;  /* 0x0000003e00537308 */ /* 0x000e620000000800 */
[----:B--2---:R-:W-:Y:S01]  /*3470*/  @!P6 FMUL R76, R76, R76 ;  /* 0x0000004c4c4ce220 */ /* 0x004fe20000400000 */
[----:B------:R-:W-:-:S03]  /*3480*/  FSETP.GEU.AND P6, PT, R42, -126, PT ;  /* 0xc2fc00002a00780b */ /* 0x000fc60003fce000 */
[----:B------:R-:W-:-:S03]  /*3490*/  FADD R33, R33, R76 ;  /* 0x0000004c21217221 */ /* 0x000fc60000000000 */
[----:B------:R-:W2:Y:S01]  /*34a0*/  MUFU.EX2 R64, R59 ;  /* 0x0000003b00407308 */ /* 0x000ea20000000800 */
[----:B---3--:R-:W-:Y:S01]  /*34b0*/  @!P2 FMUL R63, R63, R63 ;  /* 0x0000003f3f3fa220 */ /* 0x008fe20000400000 */
[----:B------:R-:W-:Y:S01]  /*34c0*/  @!P5 FMUL R57, R57, 0.5 ;  /* 0x3f0000003939d820 */ /* 0x000fe20000400000 */
[----:B------:R-:W-:Y:S02]  /*34d0*/  FSETP.GEU.AND P2, PT, R46, -126, PT ;  /* 0xc2fc00002e00780b */ /* 0x000fe40003f4e000 */
[----:B------:R-:W-:Y:S02]  /*34e0*/  FADD R34, R34, R63 ;  /* 0x0000003f22227221 */ /* 0x000fe40000000000 */
[----:B------:R-:W-:Y:S01]  /*34f0*/  @!P6 FMUL R42, R42, 0.5 ;  /* 0x3f0000002a2ae820 */ /* 0x000fe20000400000 */
[----:B------:R-:W3:Y:S01]  /*3500*/  MUFU.EX2 R87, R58 ;  /* 0x0000003a00577308 */ /* 0x000ee20000000800 */
[----:B-1----:R-:W-:Y:S01]  /*3510*/  @!P1 FMUL R83, R83, R83 ;  /* 0x0000005353539220 */ /* 0x002fe20000400000 */
[----:B------:R-:W-:-:S03]  /*3520*/  FSETP.GEU.AND P1, PT, R41, -126, PT ;  /* 0xc2fc00002900780b */ /* 0x000fc60003f2e000 */
[----:B------:R-:W-:-:S03]  /*3530*/  FADD R32, R32, R83 ;  /* 0x0000005320207221 */ /* 0x000fc60000000000 */
[----:B------:R-:W1:Y:S01]  /*3540*/  MUFU.EX2 R60, R57 ;  /* 0x00000039003c7308 */ /* 0x000e620000000800 */
[----:B--2---:R-:W-:Y:S01]  /*3550*/  @!P3 FMUL R64, R64, R64 ;  /* 0x000000404040b220 */ /* 0x004fe20000400000 */
[----:B------:R-:W-:Y:S01]  /*3560*/  FSETP.GEU.AND P3, PT, R45, -126, PT ;  /* 0xc2fc00002d00780b */ /* 0x000fe20003f6e000 */
[----:B------:R-:W-:Y:S02]  /*3570*/  @!P2 FMUL R46, R46, 0.5 ;  /* 0x3f0000002e2ea820 */ /* 0x000fe40000400000 */
[----:B------:R-:W-:Y:S02]  /*3580*/  FADD R35, R35, R64 ;  /* 0x0000004023237221 */ /* 0x000fe40000000000 */
[----:B------:R-:W-:Y:S01]  /*3590*/  @!P1 FMUL R41, R41, 0.5 ;  /* 0x3f00000029299820 */ /* 0x000fe20000400000 */
[----:B------:R-:W2:Y:S01]  /*35a0*/  MUFU.EX2 R42, R42 ;  /* 0x0000002a002a7308 */ /* 0x000ea20000000800 */
[----:B---3--:R-:W-:Y:S01]  /*35b0*/  @!P4 FMUL R87, R87, R87 ;  /* 0x000000575757c220 */ /* 0x008fe20000400000 */
[----:B------:R-:W-:-:S03]  /*35c0*/  FSETP.GEU.AND P4, PT, R43, -126, PT ;  /* 0xc2fc00002b00780b */ /* 0x000fc60003f8e000 */
[----:B------:R-:W-:Y:S02]  /*35d0*/  FADD R36, R36, R87 ;  /* 0x0000005724247221 */ /* 0x000fe40000000000 */
[----:B------:R-:W-:Y:S01]  /*35e0*/  @!P3 FMUL R45, R45, 0.5 ;  /* 0x3f0000002d2db820 */ /* 0x000fe20000400000 */
[----:B------:R-:W3:Y:S01]  /*35f0*/  MUFU.EX2 R57, R41 ;  /* 0x0000002900397308 */ /* 0x000ee20000000800 */
[----:B-1----:R-:W-:Y:S01]  /*3600*/  @!P5 FMUL R60, R60, R60 ;  /* 0x0000003c3c3cd220 */ /* 0x002fe20000400000 */
[----:B------:R-:W-:-:S05]  /*3610*/  FSETP.GEU.AND P5, PT, R47, -126, PT ;  /* 0xc2fc00002f00780b */ /* 0x000fca0003fae000 */
[----:B------:R-:W-:Y:S01]  /*3620*/  @!P4 FMUL R43, R43, 0.5 ;  /* 0x3f0000002b2bc820 */ /* 0x000fe20000400000 */
[----:B------:R-:W1:Y:S01]  /*3630*/  MUFU.EX2 R58, R45 ;  /* 0x0000002d003a7308 */ /* 0x000e620000000800 */
[----:B--2---:R-:W-:Y:S01]  /*3640*/  @!P6 FMUL R42, R42, R42 ;  /* 0x0000002a2a2ae220 */ /* 0x004fe20000400000 */
[----:B------:R-:W-:-:S03]  /*3650*/  FSETP.GEU.AND P6, PT, R44, -126, PT ;  /* 0xc2fc00002c00780b */ /* 0x000fc60003fce000 */
[----:B------:R-:W-:Y:S02]  /*3660*/  FADD R73, R73, R42 ;  /* 0x0000002a49497221 */ /* 0x000fe40000000000 */
[----:B------:R-:W-:Y:S01]  /*3670*/  @!P5 FMUL R47, R47, 0.5 ;  /* 0x3f0000002f2fd820 */ /* 0x000fe20000400000 */
[----:B------:R-:W2:Y:S01]  /*3680*/  MUFU.EX2 R43, R43 ;  /* 0x0000002b002b7308 */ /* 0x000ea20000000800 */
[----:B---3--:R-:W-:Y:S01]  /*3690*/  @!P1 FMUL R57, R57, R57 ;  /* 0x0000003939399220 */ /* 0x008fe20000400000 */
[----:B------:R-:W-:Y:S01]  /*36a0*/  FSETP.GEU.AND P1, PT, R48, -126, PT ;  /* 0xc2fc00003000780b */ /* 0x000fe20003f2e000 */
[----:B------:R-:W-:Y:S01]  /*36b0*/  FADD R38, R38, R73 ;  /* 0x0000004926267221 */ /* 0x000fe20000000000 */
[----:B------:R-:W-:Y:S02]  /*36c0*/  WARPGROUP.DEPBAR.LE gsb0, 0x0 ;  /* 0x00008000000079c5 */ /* 0x000fe40000010000 */
[----:B------:R-:W-:Y:S02]  /*36d0*/  F2FP.F16.F32.PACK_AB R24, R81, R80 ;  /* 0x000000505118723e */ /* 0x000fe400000000ff */
[----:B------:R-:W3:Y:S01]  /*36e0*/  MUFU.EX2 R41, R46 ;  /* 0x0000002e00297308 */ /* 0x000ee20000000800 */
[----:B------:R-:W-:Y:S01]  /*36f0*/  F2FP.F16.F32.PACK_AB R26, R82, R79 ;  /* 0x0000004f521a723e */ /* 0x000fe200000000ff */
[----:B-1----:R-:W-:Y:S01]  /*3700*/  @!P3 FMUL R58, R58, R58 ;  /* 0x0000003a3a3ab220 */ /* 0x002fe20000400000 */
[----:B------:R-:W-:Y:S01]  /*3710*/  F2FP.F16.F32.PACK_AB R25, R84, R77 ;  /* 0x0000004d5419723e */ /* 0x000fe200000000ff */
[----:B------:R-:W-:Y:S01]  /*3720*/  @!P6 FMUL R44, R44, 0.5 ;  /* 0x3f0000002c2ce820 */ /* 0x000fe20000400000 */
[----:B------:R-:W-:-:S02]  /*3730*/  F2FP.F16.F32.PACK_AB R27, R86, R75 ;  /* 0x0000004b561b723e */ /* 0x000fc400000000ff */
[----:B------:R-:W-:Y:S01]  /*3740*/  @!P1 FMUL R48, R48, 0.5 ;  /* 0x3f00000030309820 */ /* 0x000fe20000400000 */
[----:B--2---:R-:W-:Y:S01]  /*3750*/  @!P4 FMUL R43, R43, R43 ;  /* 0x0000002b2b2bc220 */ /* 0x004fe20000400000 */
[----:B------:R-:W1:Y:S01]  /*3760*/  MUFU.EX2 R62, R47 ;  /* 0x0000002f003e7308 */ /* 0x000e620000000800 */
[----:B------:R-:W-:Y:S01]  /*3770*/  WARPGROUP.ARRIVE ;  /* 0x00000000000079c5 */ /* 0x000fe20000000000 */
[----:B------:R-:W-:Y:S01]  /*3780*/  FSETP.GEU.AND P4, PT, R31, -126, PT ;  /* 0xc2fc00001f00780b */ /* 0x000fe20003f8e000 */
[----:B------:R-:W-:Y:S01]  /*3790*/  FADD R53, R53, R58 ;  /* 0x0000003a35357221 */ /* 0x000fe20000000000 */
[----:B------:R-:W-:Y:S01]  /*37a0*/  FSETP.GEU.AND P3, PT, R30, -126, PT ;  /* 0xc2fc00001e00780b */ /* 0x000fe20003f6e000 */
[----:B------:R-:W-:Y:S02]  /*37b0*/  FADD R52, R52, R43 ;  /* 0x0000002b34347221 */ /* 0x000fe40000000000 */
[----:B------:R-:W-:Y:S01]  /*37c0*/  HGMMA.64x64x16.F32 R88, R24, gdesc[UR4].tnspB, R88, gsb0 ;  /* 0x40e0000418587df0 */ /* 0x000fe20008000858 */
[----:B------:R-:W-:Y:S01]  /*37d0*/  UIADD3 UR6, UR14, 0x680, URZ ;  /* 0x000006800e067890 */ /* 0x000fe2000fffe03f */
[----:B------:R-:W2:Y:S01]  /*37e0*/  MUFU.EX2 R59, R48 ;  /* 0x00000030003b7308 */ /* 0x000ea20000000800 */
[----:B------:R-:W-:Y:S01]  /*37f0*/  UMOV UR7, 0x40000040 ;  /* 0x4000004000077882 */ /* 0x000fe20000000000 */
[----:B---3--:R-:W-:Y:S01]  /*3800*/  @!P2 FMUL R41, R41, R41 ;  /* 0x000000292929a220 */ /* 0x008fe20000400000 */
[----:B------:R-:W-:Y:S01]  /*3810*/  FSETP.GEU.AND P2, PT, R29, -126, PT ;  /* 0xc2fc00001d00780b */ /* 0x000fe20003f4e000 */
[----:B------:R-:W-:Y:S01]  /*3820*/  FADD R12, R12, R53 ;  /* 0x000000350c0c7221 */ /* 0x000fe20000000000 */
[----:B------:R-:W-:Y:S01]  /*3830*/  FADD R52, R11, R52 ;  /* 0x000000340b347221 */ /* 0x000fe20000000000 */
[----:B------:R-:W-:Y:S01]  /*3840*/  @!P4 FMUL R31, R31, 0.5 ;  /* 0x3f0000001f1fc820 */ /* 0x000fe20000400000 */
[----:B------:R-:W-:Y:S01]  /*3850*/  FADD R54, R54, R41 ;  /* 0x0000002936367221 */ /* 0x000fe20000000000 */
[----:B-1----:R-:W-:Y:S01]  /*3860*/  @!P5 FMUL R62, R62, R62 ;  /* 0x0000003e3e3ed220 */ /* 0x002fe20000400000 */
[----:B------:R-:W1:Y:S01]  /*3870*/  MUFU.EX2 R44, R44 ;  /* 0x0000002c002c7308 */ /* 0x000e620000000800 */
[----:B------:R-:W-:Y:S01]  /*3880*/  FSETP.GEU.AND P5, PT, R28, -126, PT ;  /* 0xc2fc00001c00780b */ /* 0x000fe20003fae000 */
[----:B------:R-:W-:Y:S01]  /*3890*/  @!P3 FMUL R30, R30, 0.5 ;  /* 0x3f0000001e1eb820 */ /* 0x000fe20000400000 */
[----:B------:R-:W-:Y:S01]  /*38a0*/  FADD R55, R55, R62 ;  /* 0x0000003e37377221 */ /* 0x000fe20000000000 */
[----:B------:R-:W-:Y:S01]  /*38b0*/  FADD R15, R15, R54 ;  /* 0x000000360f0f7221 */ /* 0x000fe20000000000 */
[----:B------:R-:W-:-:S02]  /*38c0*/  IADD3 R11, R2, 0x12020, RZ ;  /* 0x00012020020b7810 */ /* 0x000fc40007ffe0ff */
[----:B------:R-:W-:Y:S01]  /*38d0*/  @!P2 FMUL R29, R29, 0.5 ;  /* 0x3f0000001d1da820 */ /* 0x000fe20000400000 */
[----:B--2---:R-:W-:Y:S01]  /*38e0*/  @!P1 FMUL R59, R59, R59 ;  /* 0x0000003b3b3b9220 */ /* 0x004fe20000400000 */
[----:B------:R-:W2:Y:S01]  /*38f0*/  MUFU.EX2 R31, R31 ;  /* 0x0000001f001f7308 */ /* 0x000ea20000000800 */
[----:B------:R-:W-:Y:S01]  /*3900*/  FSETP.GEU.AND P1, PT, R23, -126, PT ;  /* 0xc2fc00001700780b */ /* 0x000fe20003f2e000 */
[----:B------:R-:W-:Y:S01]  /*3910*/  FADD R14, R14, R55 ;  /* 0x000000370e0e7221 */ /* 0x000fe20000000000 */
[----:B------:R-:W-:Y:S02]  /*3920*/  FADD R56, R56, R59 ;  /* 0x0000003b38387221 */ /* 0x000fe40000000000 */
[----:B------:R-:W-:Y:S02]  /*3930*/  @!P5 FMUL R28, R28, 0.5 ;  /* 0x3f0000001c1cd820 */ /* 0x000fe40000400000 */
[----:B------:R-:W-:Y:S01]  /*3940*/  FADD R21, R21, R56 ;  /* 0x0000003815157221 */ /* 0x000fe20000000000 */
[----:B-1----:R-:W-:Y:S01]  /*3950*/  @!P6 FMUL R44, R44, R44 ;  /* 0x0000002c2c2ce220 */ /* 0x002fe20000400000 */
[----:B------:R-:W-:Y:S01]  /*3960*/  FSETP.GEU.AND P6, PT, R22, -126, PT ;  /* 0xc2fc00001600780b */ /* 0x000fe20003fce000 */
[----:B------:R-:W1:Y:S04]  /*3970*/  MUFU.EX2 R30, R30 ;  /* 0x0000001e001e7308 */ /* 0x000e680000000800 */
[----:B------:R-:W-:Y:S01]  /*3980*/  @!P1 FMUL R23, R23, 0.5 ;  /* 0x3f00000017179820 */ /* 0x000fe20000400000 */
[----:B--2---:R-:W-:Y:S01]  /*3990*/  @!P4 FMUL R31, R31, R31 ;  /* 0x0000001f1f1fc220 */ /* 0x004fe20000400000 */
[----:B------:R-:W-:-:S02]  /*39a0*/  FSETP.GEU.AND P4, PT, R20, -126, PT ;  /* 0xc2fc00001400780b */ /* 0x000fc40003f8e000 */
[----:B------:R-:W2:Y:S01]  /*39b0*/  MUFU.EX2 R29, R29 ;  /* 0x0000001d001d7308 */ /* 0x000ea20000000800 */
[----:B------:R-:W-:-:S03]  /*39c0*/  FADD R47, R78, R31 ;  /* 0x0000001f4e2f7221 */ /* 0x000fc60000000000 */
[----:B------:R-:W-:Y:S01]  /*39d0*/  @!P6 FMUL R22, R22, 0.5 ;  /* 0x3f0000001616e820 */ /* 0x000fe20000400000 */
[----:B------:R-:W-:-:S03]  /*39e0*/  FADD R47, R50, R47 ;  /* 0x0000002f322f7221 */ /* 0x000fc60000000000 */
[----:B------:R-:W3:Y:S01]  /*39f0*/  MUFU.EX2 R28, R28 ;  /* 0x0000001c001c7308 */ /* 0x000ee20000000800 */
[----:B-1----:R-:W-:Y:S02]  /*3a00*/  @!P3 FMUL R30, R30, R30 ;  /* 0x0000001e1e1eb220 */ /* 0x002fe40000400000 */
[----:B------:R-:W-:-:S05]  /*3a10*/  @!P4 FMUL R20, R20, 0.5 ;  /* 0x3f0000001414c820 */ /* 0x000fca0000400000 */
[----:B------:R-:W1:Y:S01]  /*3a20*/  MUFU.EX2 R23, R23 ;  /* 0x0000001700177308 */ /* 0x000e620000000800 */
[----:B--2---:R-:W-:-:S07]  /*3a30*/  @!P2 FMUL R29, R29, R29 ;  /* 0x0000001d1d1da220 */ /* 0x004fce0000400000 */
[----:B------:R-:W2:Y:S01]  /*3a40*/  MUFU.EX2 R22, R22 ;  /* 0x0000001600167308 */ /* 0x000ea20000000800 */
[----:B---3--:R-:W-:-:S07]  /*3a50*/  @!P5 FMUL R28, R28, R28 ;  /* 0x0000001c1c1cd220 */ /* 0x008fce0000400000 */
[----:B------:R3:W4:Y:S01]  /*3a60*/  MUFU.EX2 R45, R20 ;  /* 0x00000014002d7308 */ /* 0x0007220000000800 */
[----:B-1----:R-:W-:Y:S01]  /*3a70*/  @!P1 FMUL R23, R23, R23 ;  /* 0x0000001717179220 */ /* 0x002fe20000400000 */
[----:B------:R-:W-:Y:S01]  /*3a80*/  ISETP.GE.AND P1, PT, R13, 0x101, PT ;  /* 0x000001010d00780c */ /* 0x000fe20003f26270 */
[----:B------:R-:W-:Y:S02]  /*3a90*/  WARPGROUP.DEPBAR.LE gsb0, 0x0 ;  /* 0x00008000000079c5 */ /* 0x000fe40000010000 */
[----:B------:R-:W-:Y:S01]  /*3aa0*/  F2FP.F16.F32.PACK_AB R24, R85, R74 ;  /* 0x0000004a5518723e */ /* 0x000fe200000000ff */
[----:B--2---:R-:W-:Y:S01]  /*3ab0*/  @!P6 FMUL R22, R22, R22 ;  /* 0x000000161616e220 */ /* 0x004fe20000400000 */
[----:B------:R-:W-:Y:S01]  /*3ac0*/  F2FP.F16.F32.PACK_AB R26, R83, R120 ;  /* 0x00000078531a723e */ /* 0x000fe200000000ff */
[----:B---3--:R-:W-:Y:S01]  /*3ad0*/  FADD R20, R71, R44 ;  /* 0x0000002c47147221 */ /* 0x008fe20000000000 */
[----:B------:R-:W-:Y:S02]  /*3ae0*/  F2FP.F16.F32.PACK_AB R25, R63, R76 ;  /* 0x0000004c3f19723e */ /* 0x000fe400000000ff */
[----:B------:R-:W-:Y:S01]  /*3af0*/  F2FP.F16.F32.PACK_AB R27, R87, R64 ;  /* 0x00000040571b723e */ /* 0x000fe200000000ff */
[----:B------:R-:W-:Y:S01]  /*3b00*/  FADD R20, R39, R20 ;  /* 0x0000001427147221 */ /* 0x000fe20000000000 */
[----:B----4-:R-:W-:-:S02]  /*3b10*/  @!P4 FMUL R45, R45, R45 ;  /* 0x0000002d2d2dc220 */ /* 0x010fc40000400000 */
[----:B------:R-:W-:-:S06]  /*3b20*/  WARPGROUP.ARRIVE ;  /* 0x00000000000079c5 */ /* 0x000fcc0000000000 */
[----:B------:R-:W-:Y:S01]  /*3b30*/  HGMMA.64x64x16.F32 R88, R24, gdesc[UR4].tnspB, R88, gsb0 ;  /* 0x40e0000418587df0 */ /* 0x000fe20008000858 */
[----:B------:R-:W-:Y:S01]  /*3b40*/  UIADD3 UR6, UR14, 0x700, URZ ;  /* 0x000007000e067890 */ /* 0x000fe2000fffe03f */
[----:B------:R-:W-:Y:S01]  /*3b50*/  UMOV UR7, 0x40000040 ;  /* 0x4000004000077882 */ /* 0x000fe20000000000 */
[----:B------:R-:W-:Y:S02]  /*3b60*/  WARPGROUP.DEPBAR.LE gsb0, 0x0 ;  /* 0x00008000000079c5 */ /* 0x000fe40000010000 */
[----:B------:R-:W-:Y:S01]  /*3b70*/  F2FP.F16.F32.PACK_AB R24, R57, R60 ;  /* 0x0000003c3918723e */ /* 0x000fe200000000ff */
[----:B------:R-:W-:Y:S01]  /*3b80*/  FADD R60, R51, R60 ;  /* 0x0000003c333c7221 */ /* 0x000fe20000000000 */
[----:B------:R-:W-:Y:S01]  /*3b90*/  F2FP.F16.F32.PACK_AB R26, R43, R42 ;  /* 0x0000002a2b1a723e */ /* 0x000fe200000000ff */
[----:B------:R-:W-:Y:S01]  /*3ba0*/  FADD R57, R72, R57 ;  /* 0x0000003948397221 */ /* 0x000fe20000000000 */
[----:B------:R-:W-:Y:S01]  /*3bb0*/  F2FP.F16.F32.PACK_AB R25, R41, R58 ;  /* 0x0000003a2919723e */ /* 0x000fe200000000ff */
[----:B------:R-:W-:Y:S01]  /*3bc0*/  FADD R37, R37, R60 ;  /* 0x0000003c25257221 */ /* 0x000fe20000000000 */
[----:B------:R-:W-:Y:S01]  /*3bd0*/  F2FP.F16.F32.PACK_AB R27, R59, R62 ;  /* 0x0000003e3b1b723e */ /* 0x000fe200000000ff */
[----:B------:R-:W-:-:S02]  /*3be0*/  FADD R40, R40, R57 ;  /* 0x0000003928287221 */ /* 0x000fc40000000000 */
[----:B------:R-:W-:Y:S01]  /*3bf0*/  FADD R20, R37, R20 ;  /* 0x0000001425147221 */ /* 0x000fe20000000000 */
[----:B------:R-:W-:Y:S01]  /*3c00*/  WARPGROUP.ARRIVE ;  /* 0x00000000000079c5 */ /* 0x000fe20000000000 */
[----:B------:R-:W-:-:S05]  /*3c10*/  FADD R40, R40, R47 ;  /* 0x0000002f28287221 */ /* 0x000fca0000000000 */
[----:B------:R-:W-:Y:S01]  /*3c20*/  HGMMA.64x64x16.F32 R88, R24, gdesc[UR4].tnspB, R88, gsb0 ;  /* 0x40e0000418587df0 */ /* 0x000fe20008000858 */
[----:B------:R-:W-:Y:S01]  /*3c30*/  UIADD3 UR6, UR14, 0x780, URZ ;  /* 0x000007800e067890 */ /* 0x000fe2000fffe03f */
[----:B------:R-:W-:Y:S01]  /*3c40*/  UMOV UR7, 0x40000040 ;  /* 0x4000004000077882 */ /* 0x000fe20000000000 */
[----:B------:R-:W-:Y:S02]  /*3c50*/  WARPGROUP.DEPBAR.LE gsb0, 0x0 ;  /* 0x00008000000079c5 */ /* 0x000fe40000010000 */
[----:B------:R-:W-:Y:S02]  /*3c60*/  F2FP.F16.F32.PACK_AB R24, R31, R44 ;  /* 0x0000002c1f18723e */ /* 0x000fe400000000ff */
[----:B------:R-:W-:Y:S01]  /*3c70*/  F2FP.F16.F32.PACK_AB R26, R29, R30 ;  /* 0x0000001e1d1a723e */ /* 0x000fe200000000ff */
[----:B------:R-:W-:Y:S01]  /*3c80*/  FADD R30, R65, R30 ;  /* 0x0000001e411e7221 */ /* 0x000fe20000000000 */
[----:B------:R-:W-:Y:S01]  /*3c90*/  F2FP.F16.F32.PACK_AB R25, R23, R28 ;  /* 0x0000001c1719723e */ /* 0x000fe200000000ff */
[----:B------:R-:W-:Y:S01]  /*3ca0*/  FADD R28, R67, R28 ;  /* 0x0000001c431c7221 */ /* 0x000fe20000000000 */
[----:B------:R-:W-:Y:S01]  /*3cb0*/  F2FP.F16.F32.PACK_AB R27, R45, R22 ;  /* 0x000000162d1b723e */ /* 0x000fe200000000ff */
[----:B------:R-:W-:Y:S01]  /*3cc0*/  FADD R23, R68, R23 ;  /* 0x0000001744177221 */ /* 0x000fe20000000000 */
[----:B------:R-:W-:Y:S01]  /*3cd0*/  FADD R22, R69, R22 ;  /* 0x0000001645167221 */ /* 0x000fe20000000000 */
[----:B------:R-:W-:Y:S01]  /*3ce0*/  FADD R45, R70, R45 ;  /* 0x0000002d462d7221 */ /* 0x000fe20000000000 */
[----:B------:R-:W-:Y:S01]  /*3cf0*/  WARPGROUP.ARRIVE ;  /* 0x00000000000079c5 */ /* 0x000fe20000000000 */
[----:B------:R-:W-:Y:S01]  /*3d00*/  FADD R29, R66, R29 ;  /* 0x0000001d421d7221 */ /* 0x000fe20000000000 */
[----:B------:R-:W-:Y:S01]  /*3d10*/  FADD R33, R33, R28 ;  /* 0x0000001c21217221 */ /* 0x000fe20000000000 */
[----:B------:R-:W-:Y:S01]  /*3d20*/  FADD R34, R34, R23 ;  /* 0x0000001722227221 */ /* 0x000fe20000000000 */
[----:B------:R-:W-:Y:S01]  /*3d30*/  FADD R35, R35, R22 ;  /* 0x0000001623237221 */ /* 0x000fe20000000000 */
[----:B------:R-:W-:Y:S01]  /*3d40*/  FADD R36, R36, R45 ;  /* 0x0000002d24247221 */ /* 0x000fe20000000000 */
[----:B------:R-:W-:Y:S01]  /*3d50*/  HGMMA.64x64x16.F32 R88, R24, gdesc[UR4].tnspB, R88, gsb0 ;  /* 0x40e0000418587df0 */ /* 0x000fe20008000858 */
[----:B------:R-:W-:Y:S01]  /*3d60*/  FADD R49, R49, R30 ;  /* 0x0000001e31317221 */ /* 0x000fe20000000000 */
[----:B------:R-:W-:Y:S01]  /*3d70*/  FADD R29, R32, R29 ;  /* 0x0000001d201d7221 */ /* 0x000fe20000000000 */
[----:B------:R-:W-:Y:S01]  /*3d80*/  FADD R12, R12, R33 ;  /* 0x000000210c0c7221 */ /* 0x000fe20000000000 */
[----:B------:R-:W-:Y:S01]  /*3d90*/  FADD R15, R15, R34 ;  /* 0x000000220f0f7221 */ /* 0x000fe20000000000 */
[----:B------:R-:W-:Y:S01]  /*3da0*/  FADD R35, R14, R35 ;  /* 0x000000230e237221 */ /* 0x000fe20000000000 */
[----:B------:R-:W-:Y:S01]  /*3db0*/  FADD R36, R21, R36 ;  /* 0x0000002415247221 */ /* 0x000fe20000000000 */
[----:B------:R-:W-:Y:S01]  /*3dc0*/  FADD R49, R38, R49 ;  /* 0x0000003126317221 */ /* 0x000fe20000000000 */
[----:B------:R-:W-:Y:S01]  /*3dd0*/  FADD R29, R52, R29 ;  /* 0x0000001d341d7221 */ /* 0x000fe20000000000 */
[----:B------:R-:W-:Y:S01]  /*3de0*/  PRMT R22, RZ, 0x654, R11 ;  /* 0x00000654ff167816 */ /* 0x000fe2000000000b */
[----:B------:R-:W-:Y:S01]  /*3df0*/  FADD R12, R12, R35 ;  /* 0x000000230c0c7221 */ /* 0x000fe20000000000 */
[----:B------:R-:W-:Y:S01]  /*3e00*/  FADD R15, R15, R36 ;  /* 0x000000240f0f7221 */ /* 0x000fe20000000000 */
[----:B------:R-:W-:Y:S01]  /*3e10*/  FADD R20, R20, R49 ;  /* 0x0000003114147221 */ /* 0x000fe20000000000 */
[----:B------:R-:W-:-:S02]  /*3e20*/  FADD R29, R40, R29 ;  /* 0x0000001d281d7221 */ /* 0x000fc40000000000 */
[----:B------:R-:W-:Y:S01]  /*3e30*/  FADD R12, R12, R15 ;  /* 0x0000000f0c0c7221 */ /* 0x000fe20000000000 */
[----:B------:R-:W-:Y:S01]  /*3e40*/  MOV R15, 0x2 ;  /* 0x00000002000f7802 */ /* 0x000fe20000000f00 */
[----:B------:R-:W-:Y:S01]  /*3e50*/  FADD R13, R20, R29 ;  /* 0x0000001d140d7221 */ /* 0x000fe20000000000 */
[----:B------:R-:W-:Y:S02]  /*3e60*/  WARPGROUP.DEPBAR.LE gsb0, 0x0 ;  /* 0x00008000000079c5 */ /* 0x000fe40000010000 */
[----:B------:R1:W-:Y:S01]  /*3e70*/  SYNCS.ARRIVE.TRANS64.RED.A1T0 RZ, [R22+URZ], RZ ;  /* 0x000000ff16ff79a7 */ /* 0x0003e2000810043f */
[----:B------:R-:W-:Y:S05]  /*3e80*/  @!P1 BRA `(.L_x_24) ;  /* 0x0000002c00589947 */ /* 0x000fea0003800000 */
[----:B------:R-:W-:Y:S01]  /*3e90*/  IMAD.MOV.U32 R23, RZ, RZ, R19 ;  /* 0x000000ffff177224 */ /* 0x000fe200078e0013 */
[----:B------:R-:W-:Y:S01]  /*3ea0*/  MOV R21, R18 ;  /* 0x0000001200157202 */ /* 0x000fe20000000f00 */
[----:B------:R-:W-:Y:S01]  /*3eb0*/  IMAD.MOV.U32 R15, RZ, RZ, 0x2 ;  /* 0x00000002ff0f7424 */ /* 0x000fe200078e00ff */
[----:B------:R-:W-:Y:S01]  /*3ec0*/  MOV R6, 0x1 ;  /* 0x0000000100067802 */ /* 0x000fe20000000f00 */
[----:B------:R-:W-:Y:S01]  /*3ed0*/  IMAD.MOV.U32 R3, RZ, RZ, RZ ;  /* 0x000000ffff037224 */ /* 0x000fe200078e00ff */
[----:B------:R-:W-:Y:S01]  /*3ee0*/  ULDC.64 UR30, c[0x0][0x198] ;  /* 0x00006600001e7ab9 */ /* 0x000fe20000000a00 */
[----:B------:R-:W-:-:S05]  /*3ef0*/  ULDC UR38, c[0x0][0x604] ;  /* 0x0001810000267ab9 */ /* 0x000fca0000000800 */
.L_x_36:
[----:B------:R-:W-:Y:S01]  /*3f00*/  LEA R19, R15, R2, 0x3 ;  /* 0x000000020f137211 */ /* 0x000fe200078e18ff */
[----:B------:R-:W-:Y:S05]  /*3f10*/  YIELD ;  /* 0x0000000000007946 */ /* 0x000fea0003800000 */
[----:B------:R-:W-:Y:S02]  /*3f20*/  SHF.L.U32 R14, R3, 0x1f, RZ ;  /* 0x0000001f030e7819 */ /* 0x000fe400000006ff */
[C---:B------:R-:W-:Y:S01]  /*3f30*/  ISETP.GT.AND P1, PT, R17.reuse, 0x2, PT ;  /* 0x000000021100780c */ /* 0x040fe20003f24270 */
[----:B------:R-:W-:Y:S01]  /*3f40*/  VIADD R17, R17, 0xffffffff ;  /* 0xffffffff11117836 */ /* 0x000fe20000000000 */
[----:B------:R-:W2:Y:S02]  /*3f50*/  SYNCS.PHASECHK.TRANS64.TRYWAIT P2, [R19+URZ+0x12000], R14 ;  /* 0x0120000e130075a7 */ /* 0x000ea4000804017f */
[----:B-12---:R-:W-:Y:S09]  /*3f60*/  @!P2 BRA `(.L_x_25) ;  /* 0x000000780020a947 */ /* 0x006ff20003800000 */
.L_x_80:
[----:B------:R-:W-:Y:S05]  /*3f70*/  WARPSYNC.ALL ;  /* 0x0000000000007948 */ /* 0x000fea0003800000 */
[----:B------:R-:W-:Y:S01]  /*3f80*/  R2UR UR26, R15 ;  /* 0x000000000f1a72ca */ /* 0x000fe200000e0000 */
[----:B------:R-:W-:Y:S01]  /*3f90*/  WARPGROUP.ARRIVE ;  /* 0x00000000000079c5 */ /* 0x000fe20000000000 */
[----:B------:R-:W-:Y:S01]  /*3fa0*/  UMOV UR27, 0x40000040 ;  /* 0x40000040001b7882 */ /* 0x000fe20000000000 */
[----:B------:R-:W-:Y:S01]  /*3fb0*/  UMOV UR7, 0x40000040 ;  /* 0x4000004000077882 */ /* 0x000fe20000000000 */
[----:B------:R-:W-:Y:S01]  /*3fc0*/  UMOV UR19, 0x40000040 ;  /* 0x4000004000137882 */ /* 0x000fe20000000000 */
[----:B------:R-:W-:Y:S01]  /*3fd0*/  UMOV UR23, 0x40000040 ;  /* 0x4000004000177882 */ /* 0x000fe20000000000 */
[----:B------:R-:W-:-:S07]  /*3fe0*/  ISETP.NE.AND P2, PT, R9, RZ, PT ;  /* 0x000000ff0900720c */ /* 0x000fce0003f45270 */
[----:B------:R-:W-:-:S04]  /*3ff0*/  ULEA UR26, UR26, UR28, 0xa ;  /* 0x0000001c1a1a7291 */ /* 0x000fc8000f8e503f */
[----:B------:R-:W-:Y:S02]  /*4000*/  UIADD3 UR6, UR26, 0x2, URZ ;  /* 0x000000021a067890 */ /* 0x000fe4000fffe03f */
[----:B------:R-:W-:Y:S02]  /*4010*/  UIADD3 UR18, UR26, 0x4, URZ ;  /* 0x000000041a127890 */ /* 0x000fe4000fffe03f */
[----:B------:R-:W-:Y:S02]  /*4020*/  UIADD3 UR22, UR26, 0x6, URZ ;  /* 0x000000061a167890 */ /* 0x000fe4000fffe03f */
[----:B------:R-:W-:Y:S03]  /*4030*/  HGMMA.64x128x16.F32 R24, gdesc[UR24], RZ, !UPT, gsb0 ;  /* 0x01e00000181879f0 */ /* 0x000fe6000c0008ff */
[----:B------:R-:W-:Y:S02]  /*4040*/  WARPGROUP.DEPBAR.LE gsb0, 0x0 ;  /* 0x00008000000079c5 */ /* 0x000fe40000010000 */
[----:B------:R-:W-:-:S07]  /*4050*/  WARPGROUP.ARRIVE ;  /* 0x00000000000079c5 */ /* 0x000fce0000000000 */
[----:B------:R-:W-:Y:S03]  /*4060*/  HGMMA.64x128x16.F32 R24, gdesc[UR4], R24, gsb0 ;  /* 0x01e00000041879f0 */ /* 0x000fe60008000818 */
[----:B------:R-:W-:Y:S02]  /*4070*/  WARPGROUP.DEPBAR.LE gsb0, 0x0 ;  /* 0x00008000000079c5 */ /* 0x000fe40000010000 */
[----:B------:R-:W-:-:S07]  /*4080*/  WARPGROUP.ARRIVE ;  /* 0x00000000000079c5 */ /* 0x000fce0000000000 */
[----:B------:R-:W-:Y:S03]  /*4090*/  HGMMA.64x128x16.F32 R24, gdesc[UR16], R24, gsb0 ;  /* 0x01e00000101879f0 */ /* 0x000fe60008000818 */
[----:B------:R-:W-:Y:S02]  /*40a0*/  WARPGROUP.DEPBAR.LE gsb0, 0x0 ;  /* 0x00008000000079c5 */ /* 0x000fe40000010000 */
[----:B------:R-:W-:-:S07]  /*40b0*/  WARPGROUP.ARRIVE ;  /* 0x00000000000079c5 */ /* 0x000fce0000000000 */
[----:B------:R-:W-:Y:S03]  /*40c0*/  HGMMA.64x128x16.F32 R24, gdesc[UR20], R24, gsb0 ;  /* 0x01e00000141879f0 */ /* 0x000fe60008000818 */
[----:B------:R-:W-:Y:S02]  /*40d0*/  WARPGROUP.DEPBAR.LE gsb0, 0x0 ;  /* 0x00008000000079c5 */ /* 0x000fe40000010000 */
[----:B------:R-:W-:Y:S05]  /*40e0*/  @P2 BRA `(.L_x_26) ;  /* 0x0000000000842947 */ /* 0x000fea0003800000 */
[----:B------:R-:W-:-:S13]  /*40f0*/  ISETP.LT.OR P3, PT, R7, 0x1, !P0 ;  /* 0x000000010700780c */ /* 0x000fda0004761670 */
[----:B------:R-:W-:Y:S05]  /*4100*/  @P3 BRA `(.L_x_27) ;  /* 0x0000000000783947 */ /* 0x000fea0003800000 */
[----:B--2---:R-:W-:Y:S02]  /*4110*/  LEA R14, R5, R2, 0x3 ;  /* 0x00000002050e7211 */ /* 0x004fe400078e18ff */
[----:B------:R-:W-:Y:S02]  /*4120*/  SHF.L.U32 R19, R4, 0x1f, RZ ;  /* 0x0000001f04137819 */ /* 0x000fe400000006ff */
[----:B------:R-:W-:Y:S02]  /*4130*/  ISETP.NE.AND P4, PT, R0, RZ, PT ;  /* 0x000000ff0000720c */ /* 0x000fe40003f85270 */
[----:B------:R-:W2:Y:S02]  /*4140*/  SYNCS.PHASECHK.TRANS64.TRYWAIT P3, [R14+URZ+0x12020], R19 ;  /* 0x012020130e0075a7 */ /* 0x000ea4000806017f */
[----:B--2---:R-:W-:Y:S09]  /*4150*/  @!P3 BRA `(.L_x_28) ;  /* 0x0000007400b8b947 */ /* 0x004ff20003800000 */
.L_x_81:
[----:B------:R-:W-:Y:S05]  /*4160*/  @P4 BRA `(.L_x_29) ;  /* 0x0000000000144947 */ /* 0x000fea0003800000 */
[----:B------:R-:W-:Y:S01]  /*4170*/  LOP3.LUT P3, RZ, R16, 0x1f, RZ, 0xc0, !PT ;  /* 0x0000001f10ff7812 */ /* 0x000fe2000786c0ff */
[----:B--2---:R-:W-:-:S04]  /*4180*/  IMAD.MOV.U32 R19, RZ, RZ, 0x4000 ;  /* 0x00004000ff137424 */ /* 0x004fc800078e00ff */
[----:B------:R3:W-:Y:S08]  /*4190*/  SYNCS.ARRIVE.TRANS64 RZ, [R14+URZ+0x12000], R19 ;  /* 0x012000130eff79a7 */ /* 0x0007f0000800003f */
[----:B------:R-:W-:Y:S05]  /*41a0*/  @!P3 BRA `(.L_x_29) ;  /* 0x000000000004b947 */ /* 0x000fea0003800000 */
[----:B------:R-:W-:Y:S01]  /*41b0*/  BPT.TRAP 0x1 ;  /* 0x000000040000795c */ /* 0x000fe20000300000 */
.L_x_29:
[C---:B------:R-:W-:Y:S01]  /*41c0*/  LEA R18, R5.reuse, R2, 0xe ;  /* 0x0000000205127211 */ /* 0x040fe200078e70ff */
[----:B------:R-:W-:Y:S01]  /*41d0*/  UIADD3 UR6, UP0, UR30, 0x1f0, URZ ;  /* 0x000001f01e067890 */ /* 0x000fe2000ff1e03f */
[----:B------:R-:W-:Y:S01]  /*41e0*/  R2UR UR35, R8 ;  /* 0x00000000082372ca */ /* 0x000fe200000e0000 */
[----:B------:R-:W-:Y:S01]  /*41f0*/  UMOV UR8, 0x0 ;  /* 0x0000000000087882 */ /* 0x000fe20000000000 */
[----:B------:R-:W-:Y:S01]  /*4200*/  R2UR UR33, R14 ;  /* 0x000000000e2172ca */ /* 0x000fe200000e0000 */
[----:B------:R-:W-:Y:S01]  /*4210*/  UIADD3.X UR7, URZ, UR31, URZ, UP0, !UPT ;  /* 0x0000001f3f077290 */ /* 0x000fe200087fe43f */
[----:B------:R-:W-:Y:S01]  /*4220*/  R2UR UR32, R18 ;  /* 0x00000000122072ca */ /* 0x000fe200000e0000 */
[----:B------:R-:W-:Y:S01]  /*4230*/  UMOV UR9, 0x10000000 ;  /* 0x1000000000097882 */ /* 0x000fe20000000000 */
[----:B------:R-:W-:Y:S01]  /*4240*/  UMOV UR34, URZ ;  /* 0x0000003f00227c82 */ /* 0x000fe20008000000 */
[----:B------:R-:W-:-:S05]  /*4250*/  VIADD R5, R5, 0x1 ;  /* 0x0000000105057836 */ /* 0x000fca0000000000 */
[C---:B------:R-:W-:Y:S01]  /*4260*/  ISETP.NE.AND P3, PT, R5.reuse, 0x4, PT ;  /* 0x000000040500780c */ /* 0x040fe20003f65270 */
[----:B------:R-:W-:Y:S02]  /*4270*/  USHF.L.U32 UR35, UR35, 0x7, URZ ;  /* 0x0000000723237899 */ /* 0x000fe4000800063f */
[----:B------:R-:W-:Y:S01]  /*4280*/  UIADD3 UR33, UR33, 0x12000, URZ ;  /* 0x0001200021217890 */ /* 0x000fe2000fffe03f */
[----:B--23--:R-:W-:Y:S01]  /*4290*/  SEL R19, RZ, 0x1, P3 ;  /* 0x00000001ff137807 */ /* 0x00cfe20001800000 */
[----:B------:R-:W-:Y:S01]  /*42a0*/  UIADD3 UR32, UR32, 0x2000, URZ ;  /* 0x0000200020207890 */ /* 0x000fe2000fffe03f */
[----:B------:R-:W-:Y:S02]  /*42b0*/  SEL R5, R5, RZ, P3 ;  /* 0x000000ff05057207 */ /* 0x000fe40001800000 */
[----:B------:R-:W-:-:S06]  /*42c0*/  LOP3.LUT R4, R4, R19, RZ, 0x3c, !PT ;  /* 0x0000001304047212 */ /* 0x000fcc00078e3cff */
[----:B------:R3:W-:Y:S02]  /*42d0*/  UTMALDG.4D [UR32], [UR6], desc[UR8] ;  /* 0x00000820060075b4 */ /* 0x0007e40008019000 */
[----:B---3--:R-:W-:Y:S01]  /*42e0*/  NOP ;  /* 0x0000000000007918 */ /* 0x008fe20000000000 */
.L_x_27:
[----:B------:R-:W-:-:S07]  /*42f0*/  IADD3 R7, R7, -0x1, RZ ;  /* 0xffffffff07077810 */ /* 0x000fce0007ffe0ff */
.L_x_26:
[----:B------:R-:W-:Y:S01]  /*4300*/  VIADD R15, R15, 0x1 ;  /* 0x000000010f0f7836 */ /* 0x000fe20000000000 */
[----:B------:R-:W-:Y:S05]  /*4310*/  WARPSYNC.ALL ;  /* 0x0000000000007948 */ /* 0x000fea0003800000 */
[----:B------:R-:W-:-:S04]  /*4320*/  ISETP.NE.AND P3, PT, R15, 0x4, PT ;  /* 0x000000040f00780c */ /* 0x000fc80003f65270 */
[----:B--2---:R-:W-:Y:S02]  /*4330*/  SEL R14, RZ, 0x1, P3 ;  /* 0x00000001ff0e7807 */ /* 0x004fe40001800000 */
[----:B------:R-:W-:Y:S02]  /*4340*/  SEL R15, R15, RZ, P3 ;  /* 0x000000ff0f0f7207 */ /* 0x000fe40001800000 */
[----:B------:R-:W-:Y:S02]  /*4350*/  LOP3.LUT R3, R3, R14, RZ, 0x3c, !PT ;  /* 0x0000000e03037212 */ /* 0x000fe400078e3cff */
[----:B------:R-:W-:Y:S01]  /*4360*/  FMNMX R14, R24, R23, !PT ;  /* 0x00000017180e7209 */ /* 0x000fe20007800000 */
[----:B------:R-:W-:Y:S01]  /*4370*/  IMAD R120, R15, 0x8, R2 ;  /* 0x000000080f787824 */ /* 0x000fe200078e0202 */
[----:B------:R-:W-:Y:S02]  /*4380*/  FMNMX R18, R26, R21, !PT ;  /* 0x000000151a127209 */ /* 0x000fe40007800000 */
[----:B------:R-:W-:-:S02]  /*4390*/  FMNMX R19, R25, R14, !PT ;  /* 0x0000000e19137209 */ /* 0x000fc40007800000 */
[----:B------:R-:W-:Y:S02]  /*43a0*/  FMNMX R121, R27, R18, !PT ;  /* 0x000000121b797209 */ /* 0x000fe40007800000 */
[----:B------:R-:W-:Y:S02]  /*43b0*/  FMNMX R14, R28, R19, !PT ;  /* 0x000000131c0e7209 */ /* 0x000fe40007800000 */
[----:B------:R-:W-:Y:S02]  /*43c0*/  FMNMX R18, R30, R121, !PT ;  /* 0x000000791e127209 */ /* 0x000fe40007800000 */
[----:B------:R-:W-:Y:S02]  /*43d0*/  FMNMX R19, R29, R14, !PT ;  /* 0x0000000e1d137209 */ /* 0x000fe40007800000 */
        /* <DEDUP_REMOVED lines=47> */
[----:B------:R-:W-:-:S04]  /*46d0*/  FMNMX R19, R77, R14, !PT ;  /* 0x0000000e4d137209 */ /* 0x000fc80007800000 */
[----:B------:R-:W-:-:S04]  /*46e0*/  FMNMX R14, R80, R19, !PT ;  /* 0x00000013500e7209 */ /* 0x000fc80007800000 */
[----:B------:R-:W-:-:S04]  /*46f0*/  FMNMX R19, R81, R14, !PT ;  /* 0x0000000e51137209 */ /* 0x000fc80007800000 */
[----:B------:R-:W-:Y:S02]  /*4700*/  FMNMX R14, R84, R19, !PT ;  /* 0x00000013540e7209 */ /* 0x000fe40007800000 */
[----:B------:R-:W-:Y:S02]  /*4710*/  FMNMX R19, R79, R18, !PT ;  /* 0x000000124f137209 */ /* 0x000fe40007800000 */
[----:B------:R-:W-:Y:S02]  /*4720*/  FMNMX R14, R85, R14, !PT ;  /* 0x0000000e550e7209 */ /* 0x000fe40007800000 */
[----:B------:R-:W-:-:S03]  /*4730*/  FMNMX R18, R82, R19, !PT ;  /* 0x0000001352127209 */ /* 0x000fc60007800000 */
[----:B------:R-:W2:Y:S01]  /*4740*/  SHFL.BFLY PT, R121, R14, 0x1, 0x1f ;  /* 0x0c201f000e797f89 */ /* 0x000ea200000e0000 */
[----:B------:R-:W-:-:S04]  /*4750*/  FMNMX R19, R83, R18, !PT ;  /* 0x0000001253137209 */ /* 0x000fc80007800000 */
[----:B------:R-:W-:-:S04]  /*4760*/  FMNMX R18, R86, R19, !PT ;  /* 0x0000001356127209 */ /* 0x000fc80007800000 */
[----:B-1----:R-:W-:-:S05]  /*4770*/  FMNMX R22, R87, R18, !PT ;  /* 0x0000001257167209 */ /* 0x002fca0007800000 */
[----:B------:R-:W1:Y:S01]  /*4780*/  SHFL.BFLY PT, R19, R22, 0x1, 0x1f ;  /* 0x0c201f0016137f89 */ /* 0x000e6200000e0000 */
[----:B--2---:R-:W-:Y:S02]  /*4790*/  FMNMX R122, R14, R121, !PT ;  /* 0x000000790e7a7209 */ /* 0x004fe40007800000 */
[----:B------:R-:W-:-:S03]  /*47a0*/  LEA R14, R6, R11, 0x3 ;  /* 0x0000000b060e7211 */ /* 0x000fc600078e18ff */
[----:B------:R-:W2:Y:S01]  /*47b0*/  SHFL.BFLY PT, R121, R122, 0x2, 0x1f ;  /* 0x0c401f007a797f89 */ /* 0x000ea200000e0000 */
[----:B------:R-:W-:-:S04]  /*47c0*/  PRMT R14, RZ, 0x654, R14 ;  /* 0x00000654ff0e7816 */ /* 0x000fc8000000000e */
[----:B------:R3:W-:Y:S01]  /*47d0*/  SYNCS.ARRIVE.TRANS64.RED.A1T0 RZ, [R14+URZ], RZ ;  /* 0x000000ff0eff79a7 */ /* 0x0007e2000810043f */
[----:B-1----:R-:W-:-:S05]  /*47e0*/  FMNMX R18, R22, R19, !PT ;  /* 0x0000001316127209 */ /* 0x002fca0007800000 */
[----:B------:R-:W1:Y:S01]  /*47f0*/  SHFL.BFLY PT, R123, R18, 0x2, 0x1f ;  /* 0x0c401f00127b7f89 */ /* 0x000e6200000e0000 */
[----:B--2---:R-:W-:Y:S02]  /*4800*/  FMNMX R19, R122, R121, !PT ;  /* 0x000000797a137209 */ /* 0x004fe40007800000 */
[----:B------:R-:W-:Y:S02]  /*4810*/  SHF.L.U32 R121, R3, 0x1f, RZ ;  /* 0x0000001f03797819 */ /* 0x000fe400000006ff */
[C---:B------:R-:W-:Y:S02]  /*4820*/  FSETP.NEU.AND P3, PT, R19.reuse, -INF , PT ;  /* 0xff8000001300780b */ /* 0x040fe40003f6d000 */
[----:B------:R-:W2:Y:S02]  /*4830*/  SYNCS.PHASECHK.TRANS64.TRYWAIT P4, [R120+URZ+0x12000], R121 ;  /* 0x01200079780075a7 */ /* 0x000ea4000808017f */
[----:B------:R-:W-:-:S05]  /*4840*/  FSEL R20, R19, RZ, P3 ;  /* 0x000000ff13147208 */ /* 0x000fca0001800000 */
[----:B------:R-:W-:Y:S01]  /*4850*/  FADD R22, -R20, R23 ;  /* 0x0000001714167221 */ /* 0x000fe20000000100 */
[----:B-1----:R-:W-:-:S03]  /*4860*/  FMNMX R18, R18, R123, !PT ;  /* 0x0000007b12127209 */ /* 0x002fc60007800000 */
[----:B------:R-:W-:Y:S01]  /*4870*/  FMUL R22, R22, UR38 ;  /* 0x0000002616167c20 */ /* 0x000fe20008400000 */
[----:B------:R-:W-:-:S04]  /*4880*/  FSETP.NEU.AND P3, PT, R18, -INF , PT ;  /* 0xff8000001200780b */ /* 0x000fc80003f6d000 */
[----:B------:R-:W-:Y:S02]  /*4890*/  FSETP.GEU.AND P5, PT, R22, -126, PT ;  /* 0xc2fc00001600780b */ /* 0x000fe40003fae000 */
[----:B---3--:R-:W-:-:S05]  /*48a0*/  FSEL R14, R18, RZ, P3 ;  /* 0x000000ff120e7208 */ /* 0x008fca0001800000 */
[C---:B------:R-:W-:Y:S01]  /*48b0*/  FADD R21, -R14.reuse, R21 ;  /* 0x000000150e157221 */ /* 0x040fe20000000100 */
[----:B------:R-:W-:-:S03]  /*48c0*/  FMUL R14, R14, UR38 ;  /* 0x000000260e0e7c20 */ /* 0x000fc60008400000 */
[----:B------:R-:W-:Y:S01]  /*48d0*/  FMUL R122, R21, UR38 ;  /* 0x00000026157a7c20 */ /* 0x000fe20008400000 */
[--C-:B------:R-:W-:Y:S01]  /*48e0*/  FFMA R23, R26, UR38, -R14.reuse ;  /* 0x000000261a177c23 */ /* 0x100fe2000800080e */
[----:B------:R-:W-:Y:S01]  /*48f0*/  @!P5 FMUL R22, R22, 0.5 ;  /* 0x3f0000001616d820 */ /* 0x000fe20000400000 */
[----:B------:R-:W-:Y:S02]  /*4900*/  FFMA R21, R27, UR38, -R14 ;  /* 0x000000261b157c23 */ /* 0x000fe4000800080e */
[----:B------:R-:W-:Y:S02]  /*4910*/  FSETP.GEU.AND P6, PT, R122, -126, PT ;  /* 0xc2fc00007a00780b */ /* 0x000fe40003fce000 */
[----:B------:R-:W-:Y:S01]  /*4920*/  FSETP.GEU.AND P3, PT, R23, -126, PT ;  /* 0xc2fc00001700780b */ /* 0x000fe20003f6e000 */
[----:B------:R-:W1:Y:S01]  /*4930*/  MUFU.EX2 R22, R22 ;  /* 0x0000001600167308 */ /* 0x000e620000000800 */
[----:B--2---:R-:W-:Y:S11]  /*4940*/  @!P4 BRA `(.L_x_30) ;  /* 0x0000006c00d0c947 */ /* 0x004ff60003800000 */
.L_x_82:
[----:B------:R-:W-:Y:S01]  /*4950*/  @!P6 FMUL R122, R122, 0.5 ;  /* 0x3f0000007a7ae820 */ /* 0x000fe20000400000 */
[--C-:B------:R-:W-:Y:S01]  /*4960*/  FFMA R27, R30, UR38, -R14.reuse ;  /* 0x000000261e1b7c23 */ /* 0x100fe2000800080e */
[----:B-1----:R-:W-:Y:S01]  /*4970*/  @!P5 FMUL R22, R22, R22 ;  /* 0x000000161616d220 */ /* 0x002fe20000400000 */
[----:B------:R-:W-:Y:S01]  /*4980*/  @!P3 FMUL R23, R23, 0.5 ;  /* 0x3f0000001717b820 */ /* 0x000fe20000400000 */
[----:B------:R-:W1:Y:S01]  /*4990*/  MUFU.EX2 R30, R122 ;  /* 0x0000007a001e7308 */ /* 0x000e620000000800 */
[--C-:B------:R-:W-:Y:S01]  /*49a0*/  FFMA R123, R31, UR38, -R14.reuse ;  /* 0x000000261f7b7c23 */ /* 0x100fe2000800080e */
[----:B------:R-:W-:Y:S01]  /*49b0*/  FSETP.GEU.AND P5, PT, R27, -126, PT ;  /* 0xc2fc00001b00780b */ /* 0x000fe20003fae000 */
[----:B------:R-:W-:Y:S01]  /*49c0*/  FMUL R20, R20, UR38 ;  /* 0x0000002614147c20 */ /* 0x000fe20008400000 */
[----:B------:R-:W-:Y:S01]  /*49d0*/  FSETP.GEU.AND P4, PT, R21, -126, PT ;  /* 0xc2fc00001500780b */ /* 0x000fe20003f8e000 */
[----:B------:R-:W-:Y:S01]  /*49e0*/  FFMA R124, R35, UR38, -R14 ;  /* 0x00000026237c7c23 */ /* 0x000fe2000800080e */
[----:B------:R-:W-:Y:S01]  /*49f0*/  R2UR UR6, R15 ;  /* 0x000000000f0672ca */ /* 0x000fe200000e0000 */
[--C-:B------:R-:W-:Y:S01]  /*4a00*/  FFMA R24, R24, UR38, -R20.reuse ;  /* 0x0000002618187c23 */ /* 0x100fe20008000814 */
[----:B------:R-:W3:Y:S01]  /*4a10*/  MUFU.EX2 R23, R23 ;  /* 0x0000001700177308 */ /* 0x000ee20000000800 */
[--C-:B------:R-:W-:Y:S01]  /*4a20*/  FFMA R26, R28, UR38, -R20.reuse ;  /* 0x000000261c1a7c23 */ /* 0x100fe20008000814 */
[--C-:B------:R-:W-:Y:S01]  /*4a30*/  FFMA R25, R25, UR38, -R20.reuse ;  /* 0x0000002619197c23 */ /* 0x100fe20008000814 */
[----:B------:R-:W-:Y:S01]  /*4a40*/  FFMA R29, R29, UR38, -R20 ;  /* 0x000000261d1d7c23 */ /* 0x000fe20008000814 */
[-C--:B------:R-:W-:Y:S01]  /*4a50*/  FMUL R88, R88, R22.reuse ;  /* 0x0000001658587220 */ /* 0x080fe20000400000 */
[-C--:B------:R-:W-:Y:S01]  /*4a60*/  FMUL R89, R89, R22.reuse ;  /* 0x0000001659597220 */ /* 0x080fe20000400000 */
[-C--:B------:R-:W-:Y:S01]  /*4a70*/  FMUL R92, R92, R22.reuse ;  /* 0x000000165c5c7220 */ /* 0x080fe20000400000 */
[----:B------:R-:W-:Y:S01]  /*4a80*/  @!P5 FMUL R27, R27, 0.5 ;  /* 0x3f0000001b1bd820 */ /* 0x000fe20000400000 */
[----:B------:R-:W-:Y:S01]  /*4a90*/  FMUL R93, R93, R22 ;  /* 0x000000165d5d7220 */ /* 0x000fe20000400000 */
[----:B-1----:R-:W-:Y:S01]  /*4aa0*/  @!P6 FMUL R30, R30, R30 ;  /* 0x0000001e1e1ee220 */ /* 0x002fe20000400000 */
[----:B------:R-:W-:Y:S01]  /*4ab0*/  FSETP.GEU.AND P6, PT, R123, -126, PT ;  /* 0xc2fc00007b00780b */ /* 0x000fe20003fce000 */
[----:B------:R1:W4:Y:S01]  /*4ac0*/  MUFU.EX2 R31, R27 ;  /* 0x0000001b001f7308 */ /* 0x0003220000000800 */
[----:B------:R-:W-:Y:S01]  /*4ad0*/  @!P4 FMUL R21, R21, 0.5 ;  /* 0x3f0000001515c820 */ /* 0x000fe20000400000 */
[-C--:B------:R-:W-:Y:S01]  /*4ae0*/  FMUL R96, R96, R22.reuse ;  /* 0x0000001660607220 */ /* 0x080fe20000400000 */
[-C--:B------:R-:W-:Y:S01]  /*4af0*/  FMUL R97, R97, R22.reuse ;  /* 0x0000001661617220 */ /* 0x080fe20000400000 */
[-C--:B------:R-:W-:Y:S01]  /*4b00*/  FMUL R100, R100, R22.reuse ;  /* 0x0000001664647220 */ /* 0x080fe20000400000 */
[-C--:B------:R-:W-:Y:S01]  /*4b10*/  FMUL R101, R101, R22.reuse ;  /* 0x0000001665657220 */ /* 0x080fe20000400000 */
[----:B---3--:R-:W-:Y:S01]  /*4b20*/  @!P3 FMUL R23, R23, R23 ;  /* 0x000000171717b220 */ /* 0x008fe20000400000 */
[----:B------:R-:W-:Y:S01]  /*4b30*/  FSETP.GEU.AND P3, PT, R24, -126, PT ;  /* 0xc2fc00001800780b */ /* 0x000fe20003f6e000 */
[----:B------:R-:W3:Y:S01]  /*4b40*/  MUFU.EX2 R21, R21 ;  /* 0x0000001500157308 */ /* 0x000ee20000000800 */
[--C-:B-1----:R-:W-:Y:S01]  /*4b50*/  FFMA R27, R34, UR38, -R14.reuse ;  /* 0x00000026221b7c23 */ /* 0x102fe2000800080e */
[-C--:B------:R-:W-:Y:S01]  /*4b60*/  FMUL R104, R104, R22.reuse ;  /* 0x0000001668687220 */ /* 0x080fe20000400000 */
[-C--:B------:R-:W-:Y:S01]  /*4b70*/  FMUL R105, R105, R22.reuse ;  /* 0x0000001669697220 */ /* 0x080fe20000400000 */
[----:B------:R-:W-:Y:S01]  /*4b80*/  @!P6 FMUL R123, R123, 0.5 ;  /* 0x3f0000007b7be820 */ /* 0x000fe20000400000 */
[-C--:B------:R-:W-:Y:S01]  /*4b90*/  FMUL R108, R108, R22.reuse ;  /* 0x000000166c6c7220 */ /* 0x080fe20000400000 */
[-C--:B------:R-:W-:Y:S01]  /*4ba0*/  FMUL R109, R109, R22.reuse ;  /* 0x000000166d6d7220 */ /* 0x080fe20000400000 */
[-C--:B------:R-:W-:Y:S01]  /*4bb0*/  FMUL R112, R112, R22.reuse ;  /* 0x0000001670707220 */ /* 0x080fe20000400000 */
[----:B------:R-:W1:Y:S01]  /*4bc0*/  MUFU.EX2 R28, R123 ;  /* 0x0000007b001c7308 */ /* 0x000e620000000800 */
[----:B----4-:R-:W-:Y:S01]  /*4bd0*/  @!P5 FMUL R31, R31, R31 ;  /* 0x0000001f1f1fd220 */ /* 0x010fe20000400000 */
[----:B------:R-:W-:Y:S01]  /*4be0*/  FSETP.GEU.AND P5, PT, R26, -126, PT ;  /* 0xc2fc00001a00780b */ /* 0x000fe20003fae000 */
[-C--:B------:R-:W-:Y:S01]  /*4bf0*/  FMUL R113, R113, R22.reuse ;  /* 0x0000001671717220 */ /* 0x080fe20000400000 */
[----:B------:R-:W-:Y:S01]  /*4c00*/  @!P3 FMUL R24, R24, 0.5 ;  /* 0x3f0000001818b820 */ /* 0x000fe20000400000 */
[-C--:B------:R-:W-:Y:S01]  /*4c10*/  FMUL R116, R116, R22.reuse ;  /* 0x0000001674747220 */ /* 0x080fe20000400000 */
[----:B------:R-:W-:Y:S01]  /*4c20*/  FMUL R117, R117, R22 ;  /* 0x0000001675757220 */ /* 0x000fe20000400000 */
[-C--:B------:R-:W-:Y:S01]  /*4c30*/  FMUL R90, R90, R30.reuse ;  /* 0x0000001e5a5a7220 */ /* 0x080fe20000400000 */
[----:B--2---:R2:W4:Y:S01]  /*4c40*/  MUFU.EX2 R121, R24 ;  /* 0x0000001800797308 */ /* 0x0045220000000800 */
[----:B---3--:R-:W-:Y:S01]  /*4c50*/  @!P4 FMUL R21, R21, R21 ;  /* 0x000000151515c220 */ /* 0x008fe20000400000 */
[----:B------:R-:W-:Y:S01]  /*4c60*/  FSETP.GEU.AND P4, PT, R25, -126, PT ;  /* 0xc2fc00001900780b */ /* 0x000fe20003f8e000 */
[-C--:B------:R-:W-:Y:S01]  /*4c70*/  FMUL R91, R91, R30.reuse ;  /* 0x0000001e5b5b7220 */ /* 0x080fe20000400000 */
[-C--:B------:R-:W-:Y:S01]  /*4c80*/  FMUL R94, R94, R30.reuse ;  /* 0x0000001e5e5e7220 */ /* 0x080fe20000400000 */
[-C--:B------:R-:W-:Y:S01]  /*4c90*/  FMUL R95, R95, R30.reuse ;  /* 0x0000001e5f5f7220 */ /* 0x080fe20000400000 */
[-C--:B------:R-:W-:Y:S01]  /*4ca0*/  FMUL R98, R98, R30.reuse ;  /* 0x0000001e62627220 */ /* 0x080fe20000400000 */
[----:B------:R-:W-:Y:S01]  /*4cb0*/  @!P5 FMUL R26, R26, 0.5 ;  /* 0x3f0000001a1ad820 */ /* 0x000fe20000400000 */
[----:B------:R-:W-:Y:S01]  /*4cc0*/  FMUL R99, R99, R30 ;  /* 0x0000001e63637220 */ /* 0x000fe20000400000 */
[----:B-1----:R-:W-:Y:S01]  /*4cd0*/  @!P6 FMUL R28, R28, R28 ;  /* 0x0000001c1c1ce220 */ /* 0x002fe20000400000 */
[----:B------:R-:W-:Y:S01]  /*4ce0*/  FSETP.GEU.AND P6, PT, R29, -126, PT ;  /* 0xc2fc00001d00780b */ /* 0x000fe20003fce000 */
[----:B------:R-:W1:Y:S01]  /*4cf0*/  MUFU.EX2 R122, R26 ;  /* 0x0000001a007a7308 */ /* 0x000e620000000800 */
[----:B--2---:R-:W-:Y:S01]  /*4d00*/  FFMA R24, R38, UR38, -R14 ;  /* 0x0000002626187c23 */ /* 0x004fe2000800080e */
[-C--:B------:R-:W-:Y:S01]  /*4d10*/  FMUL R102, R102, R30.reuse ;  /* 0x0000001e66667220 */ /* 0x080fe20000400000 */
[-C--:B------:R-:W-:Y:S01]  /*4d20*/  FMUL R103, R103, R30.reuse ;  /* 0x0000001e67677220 */ /* 0x080fe20000400000 */
[----:B------:R-:W-:Y:S01]  /*4d30*/  @!P4 FMUL R25, R25, 0.5 ;  /* 0x3f0000001919c820 */ /* 0x000fe20000400000 */
[-C--:B------:R-:W-:Y:S01]  /*4d40*/  FMUL R106, R106, R30.reuse ;  /* 0x0000001e6a6a7220 */ /* 0x080fe20000400000 */
[----:B----4-:R-:W-:Y:S01]  /*4d50*/  @!P3 FMUL R121, R121, R121 ;  /* 0x000000797979b220 */ /* 0x010fe20000400000 */
[----:B------:R-:W-:Y:S01]  /*4d60*/  FSETP.GEU.AND P3, PT, R27, -126, PT ;  /* 0xc2fc00001b00780b */ /* 0x000fe20003f6e000 */
[----:B------:R2:W3:Y:S01]  /*4d70*/  MUFU.EX2 R120, R25 ;  /* 0x0000001900787308 */ /* 0x0004e20000000800 */
[-C--:B------:R-:W-:Y:S01]  /*4d80*/  FMUL R107, R107, R30.reuse ;  /* 0x0000001e6b6b7220 */ /* 0x080fe20000400000 */
[-C--:B------:R-:W-:Y:S01]  /*4d90*/  FMUL R110, R110, R30.reuse ;  /* 0x0000001e6e6e7220 */ /* 0x080fe20000400000 */
[-C--:B------:R-:W-:Y:S01]  /*4da0*/  FMUL R111, R111, R30.reuse ;  /* 0x0000001e6f6f7220 */ /* 0x080fe20000400000 */
[----:B------:R-:W-:Y:S01]  /*4db0*/  @!P6 FMUL R29, R29, 0.5 ;  /* 0x3f0000001d1de820 */ /* 0x000fe20000400000 */
[-C--:B------:R-:W-:Y:S01]  /*4dc0*/  FMUL R114, R114, R30.reuse ;  /* 0x0000001e72727220 */ /* 0x080fe20000400000 */
[-C--:B------:R-:W-:Y:S01]  /*4dd0*/  FMUL R115, R115, R30.reuse ;  /* 0x0000001e73737220 */ /* 0x080fe20000400000 */
[----:B------:R-:W-:Y:S01]  /*4de0*/  FMUL R118, R118, R30 ;  /* 0x0000001e76767220 */ /* 0x000fe20000400000 */
[----:B------:R-:W4:Y:S01]  /*4df0*/  MUFU.EX2 R123, R29 ;  /* 0x0000001d007b7308 */ /* 0x000f220000000800 */
[----:B-1----:R-:W-:Y:S01]  /*4e00*/  @!P5 FMUL R122, R122, R122 ;  /* 0x0000007a7a7ad220 */ /* 0x002fe20000400000 */
[----:B------:R-:W-:Y:S01]  /*4e10*/  FSETP.GEU.AND P5, PT, R24, -126, PT ;  /* 0xc2fc00001800780b */ /* 0x000fe20003fae000 */
[----:B------:R-:W-:Y:S01]  /*4e20*/  FMUL R119, R119, R30 ;  /* 0x0000001e77777220 */ /* 0x000fe20000400000 */
[----:B------:R-:W-:Y:S01]  /*4e30*/  @!P3 FMUL R27, R27, 0.5 ;  /* 0x3f0000001b1bb820 */ /* 0x000fe20000400000 */
[----:B--2---:R-:W-:Y:S01]  /*4e40*/  F2FP.F16.F32.PACK_AB R25, R21, R23 ;  /* 0x000000171519723e */ /* 0x004fe200000000ff */
[----:B------:R-:W-:Y:S01]  /*4e50*/  ULEA UR6, UR6, UR14, 0xa ;  /* 0x0000000e06067291 */ /* 0x000fe2000f8e503f */
[----:B------:R-:W-:Y:S01]  /*4e60*/  FFMA R38, R32, UR38, -R20 ;  /* 0x0000002620267c23 */ /* 0x000fe20008000814 */
[----:B------:R1:W2:Y:S01]  /*4e70*/  MUFU.EX2 R35, R27 ;  /* 0x0000001b00237308 */ /* 0x0002a20000000800 */
[----:B---3--:R-:W-:Y:S01]  /*4e80*/  @!P4 FMUL R120, R120, R120 ;  /* 0x000000787878c220 */ /* 0x008fe20000400000 */
[----:B------:R-:W-:Y:S01]  /*4e90*/  UMOV UR7, 0x40000040 ;  /* 0x4000004000077882 */ /* 0x000fe20000000000 */
[----:B------:R-:W-:Y:S01]  /*4ea0*/  FSETP.GEU.AND P4, PT, R124, -126, PT ;  /* 0xc2fc00007c00780b */ /* 0x000fe20003f8e000 */
[----:B------:R-:W-:Y:S01]  /*4eb0*/  FFMA R39, R39, UR38, -R14 ;  /* 0x0000002627277c23 */ /* 0x000fe2000800080e */
[----:B------:R-:W-:Y:S01]  /*4ec0*/  FFMA R33, R33, UR38, -R20 ;  /* 0x0000002621217c23 */ /* 0x000fe20008000814 */
[----:B------:R-:W-:Y:S01]  /*4ed0*/  FFMA R125, R42, UR38, -R14 ;  /* 0x000000262a7d7c23 */ /* 0x000fe2000800080e */
[----:B------:R-:W-:Y:S01]  /*4ee0*/  @!P5 FMUL R24, R24, 0.5 ;  /* 0x3f0000001818d820 */ /* 0x000fe20000400000 */
[----:B------:R-:W-:Y:S01]  /*4ef0*/  FFMA R36, R36, UR38, -R20 ;  /* 0x0000002624247c23 */ /* 0x000fe20008000814 */
[----:B----4-:R-:W-:Y:S01]  /*4f00*/  @!P6 FMUL R123, R123, R123 ;  /* 0x0000007b7b7be220 */ /* 0x010fe20000400000 */
[----:B-1----:R-:W-:Y:S01]  /*4f10*/  F2FP.F16.F32.PACK_AB R27, R28, R31 ;  /* 0x0000001f1c1b723e */ /* 0x002fe200000000ff */
[----:B------:R1:W3:Y:S01]  /*4f20*/  MUFU.EX2 R29, R24 ;  /* 0x00000018001d7308 */ /* 0x0002e20000000800 */
[----:B------:R-:W-:Y:S01]  /*4f30*/  FSETP.GEU.AND P6, PT, R39, -126, PT ;  /* 0xc2fc00002700780b */ /* 0x000fe20003fce000 */
[----:B------:R-:W-:Y:S01]  /*4f40*/  UIADD3 UR8, UR6, 0x80, URZ ;  /* 0x0000008006087890 */ /* 0x000fe2000fffe03f */
[----:B------:R-:W-:Y:S01]  /*4f50*/  F2FP.F16.F32.PACK_AB R26, R123, R122 ;  /* 0x0000007a7b1a723e */ /* 0x000fe200000000ff */
[--C-:B------:R-:W-:Y:S01]  /*4f60*/  FFMA R47, R47, UR38, -R14.reuse ;  /* 0x000000262f2f7c23 */ /* 0x100fe2000800080e */
[----:B------:R-:W-:Y:S01]  /*4f70*/  @!P4 FMUL R124, R124, 0.5 ;  /* 0x3f0000007c7cc820 */ /* 0x000fe20000400000 */
[----:B--2---:R-:W-:Y:S01]  /*4f80*/  @!P3 FMUL R35, R35, R35 ;  /* 0x000000232323b220 */ /* 0x004fe20000400000 */
[----:B------:R-:W-:Y:S01]  /*4f90*/  FSETP.GEU.AND P3, PT, R38, -126, PT ;  /* 0xc2fc00002600780b */ /* 0x000fe20003f6e000 */
[----:B------:R-:W-:Y:S01]  /*4fa0*/  UMOV UR11, 0x40000040 ;  /* 0x40000040000b7882 */ /* 0x000fe20000000000 */
[----:B-1----:R-:W-:Y:S01]  /*4fb0*/  F2FP.F16.F32.PACK_AB R24, R120, R121 ;  /* 0x000000797818723e */ /* 0x002fe200000000ff */
[----:B------:R1:W2:Y:S01]  /*4fc0*/  MUFU.EX2 R34, R124 ;  /* 0x0000007c00227308 */ /* 0x0002a20000000800 */
[----:B------:R-:W-:Y:S01]  /*4fd0*/  UMOV UR10, UR8 ;  /* 0x00000008000a7c82 */ /* 0x000fe20008000000 */
[--C-:B------:R-:W-:Y:S01]  /*4fe0*/  FFMA R46, R46, UR38, -R14.reuse ;  /* 0x000000262e2e7c23 */ /* 0x100fe2000800080e */
[----:B------:R-:W-:Y:S01]  /*4ff0*/  WARPGROUP.ARRIVE ;  /* 0x00000000000079c5 */ /* 0x000fe20000000000 */
[----:B------:R-:W-:Y:S01]  /*5000*/  @!P6 FMUL R39, R39, 0.5 ;  /* 0x3f0000002727e820 */ /* 0x000fe20000400000 */
[----:B------:R-:W-:Y:S01]  /*5010*/  UIADD3 UR8, UR6, 0x100, URZ ;  /* 0x0000010006087890 */ /* 0x000fe2000fffe03f */
[----:B------:R-:W-:Y:S01]  /*5020*/  FFMA R54, R54, UR38, -R14 ;  /* 0x0000002636367c23 */ /* 0x000fe2000800080e */
[----:B---3--:R-:W-:Y:S01]  /*5030*/  @!P5 FMUL R29, R29, R29 ;  /* 0x0000001d1d1dd220 */ /* 0x008fe20000400000 */
[----:B------:R-:W3:Y:S01]  /*5040*/  MUFU.EX2 R32, R39 ;  /* 0x0000002700207308 */ /* 0x000ee20000000800 */
[----:B------:R-:W-:Y:S01]  /*5050*/  HGMMA.64x64x16.F32 R88, R24, gdesc[UR4].tnspB, R88, gsb0 ;  /* 0x40e0000418587df0 */ /* 0x000fe20008000858 */
[----:B------:R-:W-:Y:S01]  /*5060*/  @!P3 FMUL R38, R38, 0.5 ;  /* 0x3f0000002626b820 */ /* 0x000fe20000400000 */
[--C-:B-1----:R-:W-:Y:S01]  /*5070*/  FFMA R124, R37, UR38, -R20.reuse ;  /* 0x00000026257c7c23 */ /* 0x102fe20008000814 */
[----:B------:R-:W-:Y:S01]  /*5080*/  FSETP.GEU.AND P5, PT, R36, -126, PT ;  /* 0xc2fc00002400780b */ /* 0x000fe20003fae000 */
[----:B------:R-:W-:Y:S01]  /*5090*/  FFMA R53, R53, UR38, -R20 ;  /* 0x0000002635357c23 */ /* 0x000fe20008000814 */
[----:B------:R-:W-:Y:S01]  /*50a0*/  FFMA R79, R79, UR38, -R14 ;  /* 0x000000264f4f7c23 */ /* 0x000fe2000800080e */
[----:B------:R-:W-:Y:S01]  /*50b0*/  FFMA R77, R77, UR38, -R20 ;  /* 0x000000264d4d7c23 */ /* 0x000fe20008000814 */
[----:B------:R-:W1:Y:S01]  /*50c0*/  MUFU.EX2 R38, R38 ;  /* 0x0000002600267308 */ /* 0x000e620000000800 */
[----:B--2---:R-:W-:Y:S01]  /*50d0*/  @!P4 FMUL R34, R34, R34 ;  /* 0x000000222222c220 */ /* 0x004fe20000400000 */
[----:B------:R-:W-:Y:S01]  /*50e0*/  FSETP.GEU.AND P4, PT, R33, -126, PT ;  /* 0xc2fc00002100780b */ /* 0x000fe20003f8e000 */
[----:B------:R-:W-:Y:S01]  /*50f0*/  FFMA R30, R30, R12, R23 ;  /* 0x0000000c1e1e7223 */ /* 0x000fe20000000017 */
[----:B------:R-:W-:Y:S01]  /*5100*/  FFMA R13, R22, R13, R121 ;  /* 0x0000000d160d7223 */ /* 0x000fe20000000079 */
[--C-:B------:R-:W-:Y:S01]  /*5110*/  FFMA R82, R82, UR38, -R14.reuse ;  /* 0x0000002652527c23 */ /* 0x100fe2000800080e */
[----:B------:R-:W-:Y:S01]  /*5120*/  FFMA R23, R87, UR38, -R14 ;  /* 0x0000002657177c23 */ /* 0x000fe2000800080e */
[----:B------:R-:W-:Y:S01]  /*5130*/  FADD R30, R30, R21 ;  /* 0x000000151e1e7221 */ /* 0x000fe20000000000 */
[----:B------:R-:W-:Y:S01]  /*5140*/  FADD R21, R13, R120 ;  /* 0x000000780d157221 */ /* 0x000fe20000000000 */
[----:B---3--:R-:W-:Y:S01]  /*5150*/  @!P6 FMUL R32, R32, R32 ;  /* 0x000000202020e220 */ /* 0x008fe20000400000 */
[----:B------:R-:W-:Y:S01]  /*5160*/  FSETP.GEU.AND P6, PT, R124, -126, PT ;  /* 0xc2fc00007c00780b */ /* 0x000fe20003fce000 */
[----:B------:R-:W-:Y:S01]  /*5170*/  @!P5 FMUL R36, R36, 0.5 ;  /* 0x3f0000002424d820 */ /* 0x000fe20000400000 */
[--C-:B------:R-:W-:Y:S01]  /*5180*/  FFMA R83, R83, UR38, -R14.reuse ;  /* 0x0000002653537c23 */ /* 0x100fe2000800080e */
[----:B------:R-:W-:Y:S01]  /*5190*/  FFMA R86, R86, UR38, -R14 ;  /* 0x0000002656567c23 */ /* 0x000fe2000800080e */
[----:B------:R-:W-:Y:S01]  /*51a0*/  FADD R122, R21, R122 ;  /* 0x0000007a157a7221 */ /* 0x000fe20000000000 */
[----:B------:R-:W-:Y:S01]  /*51b0*/  @!P4 FMUL R33, R33, 0.5 ;  /* 0x3f0000002121c820 */ /* 0x000fe20000400000 */
[----:B------:R-:W-:Y:S01]  /*51c0*/  FADD R31, R30, R31 ;  /* 0x0000001f1e1f7221 */ /* 0x000fe20000000000 */
[----:B-1----:R-:W-:Y:S01]  /*51d0*/  @!P3 FMUL R38, R38, R38 ;  /* 0x000000262626b220 */ /* 0x002fe20000400000 */
[----:B------:R-:W-:Y:S01]  /*51e0*/  FSETP.GEU.AND P3, PT, R125, -126, PT ;  /* 0xc2fc00007d00780b */ /* 0x000fe20003f6e000 */
[----:B------:R-:W1:Y:S01]  /*51f0*/  MUFU.EX2 R36, R36 ;  /* 0x0000002400247308 */ /* 0x000e620000000800 */
[----:B------:R-:W-:Y:S01]  /*5200*/  FADD R28, R31, R28 ;  /* 0x0000001c1f1c7221 */ /* 0x000fe20000000000 */
[--C-:B------:R-:W-:Y:S01]  /*5210*/  FFMA R22, R80, UR38, -R20.reuse ;  /* 0x0000002650167c23 */ /* 0x100fe20008000814 */
[--C-:B------:R-:W-:Y:S01]  /*5220*/  FFMA R31, R84, UR38, -R20.reuse ;  /* 0x00000026541f7c23 */ /* 0x100fe20008000814 */
[----:B------:R-:W-:Y:S01]  /*5230*/  @!P6 FMUL R124, R124, 0.5 ;  /* 0x3f0000007c7ce820 */ /* 0x000fe20000400000 */
[--C-:B------:R-:W-:Y:S01]  /*5240*/  FFMA R81, R81, UR38, -R20.reuse ;  /* 0x0000002651517c23 */ /* 0x100fe20008000814 */
[----:B------:R-:W-:Y:S01]  /*5250*/  FFMA R85, R85, UR38, -R20 ;  /* 0x0000002655557c23 */ /* 0x000fe20008000814 */
[----:B------:R-:W-:Y:S01]  /*5260*/  FADD R123, R122, R123 ;  /* 0x0000007b7a7b7221 */ /* 0x000fe20000000000 */
[----:B------:R-:W2:Y:S01]  /*5270*/  MUFU.EX2 R33, R33 ;  /* 0x0000002100217308 */ /* 0x000ea20000000800 */
[----:B------:R-:W-:Y:S01]  /*5280*/  UMOV UR7, 0x40000040 ;  /* 0x4000004000077882 */ /* 0x000fe20000000000 */
[----:B------:R-:W-:-:S02]  /*5290*/  IADD3 R6, R6, 0x1, RZ ;  /* 0x0000000106067810 */ /* 0x000fc40007ffe0ff */
[----:B------:R-:W-:Y:S01]  /*52a0*/  @!P3 FMUL R125, R125, 0.5 ;  /* 0x3f0000007d7db820 */ /* 0x000fe20000400000 */
[----:B------:R-:W-:-:S03]  /*52b0*/  IADD3 R15, R15, 0x1, RZ ;  /* 0x000000010f0f7810 */ /* 0x000fc60007ffe0ff */
[----:B------:R3:W4:Y:S01]  /*52c0*/  MUFU.EX2 R39, R125 ;  /* 0x0000007d00277308 */ /* 0x0007220000000800 */
[----:B-1----:R-:W-:Y:S01]  /*52d0*/  @!P5 FMUL R36, R36, R36 ;  /* 0x000000242424d220 */ /* 0x002fe20000400000 */
[----:B------:R-:W-:-:S06]  /*52e0*/  FSETP.GEU.AND P5, PT, R46, -126, PT ;  /* 0xc2fc00002e00780b */ /* 0x000fcc0003fae000 */
[----:B------:R1:W5:Y:S01]  /*52f0*/  MUFU.EX2 R37, R124 ;  /* 0x0000007c00257308 */ /* 0x0003620000000800 */
[----:B--2---:R-:W-:Y:S01]  /*5300*/  @!P4 FMUL R33, R33, R33 ;  /* 0x000000212121c220 */ /* 0x004fe20000400000 */
[----:B---3--:R-:W-:-:S05]  /*5310*/  FFMA R125, R45, UR38, -R20 ;  /* 0x000000262d7d7c23 */ /* 0x008fca0008000814 */
[----:B------:R-:W-:Y:S01]  /*5320*/  @!P5 FMUL R46, R46, 0.5 ;  /* 0x3f0000002e2ed820 */ /* 0x000fe20000400000 */
[----:B----4-:R-:W-:Y:S01]  /*5330*/  @!P3 FMUL R39, R39, R39 ;  /* 0x000000272727b220 */ /* 0x010fe20000400000 */
[----:B-1----:R-:W-:Y:S01]  /*5340*/  FFMA R124, R44, UR38, -R20 ;  /* 0x000000262c7c7c23 */ /* 0x002fe20008000814 */
[----:B-----5:R-:W-:Y:S01]  /*5350*/  @!P6 FMUL R37, R37, R37 ;  /* 0x000000252525e220 */ /* 0x020fe20000400000 */
[----:B------:R-:W-:Y:S01]  /*5360*/  FSETP.GEU.AND P6, PT, R47, -126, PT ;  /* 0xc2fc00002f00780b */ /* 0x000fe20003fce000 */
[----:B------:R-:W-:Y:S02]  /*5370*/  WARPGROUP.DEPBAR.LE gsb0, 0x0 ;  /* 0x00008000000079c5 */ /* 0x000fe40000010000 */
[----:B------:R-:W-:Y:S01]  /*5380*/  FFMA R25, R43, UR38, -R14 ;  /* 0x000000262b197c23 */ /* 0x000fe2000800080e */
[----:B------:R-:W-:Y:S01]  /*5390*/  FFMA R24, R40, UR38, -R20 ;  /* 0x0000002628187c23 */ /* 0x000fe20008000814 */
[----:B------:R-:W-:-:S08]  /*53a0*/  F2FP.F16.F32.PACK_AB R27, R32, R29 ;  /* 0x0000001d201b723e */ /* 0x000fd000000000ff */
[----:B------:R-:W-:Y:S01]  /*53b0*/  @!P6 FMUL R47, R47, 0.5 ;  /* 0x3f0000002f2fe820 */ /* 0x000fe20000400000 */
[----:B------:R-:W-:Y:S01]  /*53c0*/  F2FP.F16.F32.PACK_AB R26, R37, R36 ;  /* 0x00000024251a723e */ /* 0x000fe200000000ff */
[----:B------:R-:W-:Y:S01]  /*53d0*/  FFMA R43, R41, UR38, -R20 ;  /* 0x00000026292b7c23 */ /* 0x000fe20008000814 */
[----:B------:R-:W-:Y:S01]  /*53e0*/  FSETP.GEU.AND P4, PT, R25, -126, PT ;  /* 0xc2fc00001900780b */ /* 0x000fe20003f8e000 */
[----:B------:R-:W1:Y:S01]  /*53f0*/  MUFU.EX2 R41, R47 ;  /* 0x0000002f00297308 */ /* 0x000e620000000800 */
[----:B------:R-:W-:-:S07]  /*5400*/  FSETP.GEU.AND P3, PT, R24, -126, PT ;  /* 0xc2fc00001800780b */ /* 0x000fce0003f6e000 */
[----:B------:R-:W2:Y:S04]  /*5410*/  MUFU.EX2 R40, R46 ;  /* 0x0000002e00287308 */ /* 0x000ea80000000800 */
[----:B------:R-:W-:Y:S02]  /*5420*/  @!P4 FMUL R25, R25, 0.5 ;  /* 0x3f0000001919c820 */ /* 0x000fe40000400000 */
[----:B------:R-:W-:Y:S02]  /*5430*/  @!P3 FMUL R24, R24, 0.5 ;  /* 0x3f0000001818b820 */ /* 0x000fe40000400000 */
[----:B------:R3:W4:Y:S01]  /*5440*/  MUFU.EX2 R42, R25 ;  /* 0x00000019002a7308 */ /* 0x0007220000000800 */
[----:B-1----:R-:W-:Y:S01]  /*5450*/  @!P6 FMUL R41, R41, R41 ;  /* 0x000000292929e220 */ /* 0x002fe20000400000 */
[----:B------:R-:W-:-:S06]  /*5460*/  FSETP.GEU.AND P6, PT, R125, -126, PT ;  /* 0xc2fc00007d00780b */ /* 0x000fcc0003fce000 */
[----:B------:R1:W5:Y:S01]  /*5470*/  MUFU.EX2 R44, R24 ;  /* 0x00000018002c7308 */ /* 0x0003620000000800 */
[----:B---3--:R-:W-:Y:S01]  /*5480*/  F2FP.F16.F32.PACK_AB R25, R34, R35 ;  /* 0x000000232219723e */ /* 0x008fe200000000ff */
[----:B--2---:R-:W-:Y:S01]  /*5490*/  @!P5 FMUL R40, R40, R40 ;  /* 0x000000282828d220 */ /* 0x004fe20000400000 */
[----:B------:R-:W-:Y:S01]  /*54a0*/  FSETP.GEU.AND P5, PT, R124, -126, PT ;  /* 0xc2fc00007c00780b */ /* 0x000fe20003fae000 */
[----:B------:R-:W-:-:S03]  /*54b0*/  FADD R35, R28, R35 ;  /* 0x000000231c237221 */ /* 0x000fc60000000000 */
[----:B------:R-:W-:Y:S01]  /*54c0*/  @!P6 FMUL R125, R125, 0.5 ;  /* 0x3f0000007d7de820 */ /* 0x000fe20000400000 */
[----:B------:R-:W-:Y:S01]  /*54d0*/  FADD R34, R35, R34 ;  /* 0x0000002223227221 */ /* 0x000fe20000000000 */
[----:B-1----:R-:W-:Y:S01]  /*54e0*/  F2FP.F16.F32.PACK_AB R24, R33, R38 ;  /* 0x000000262118723e */ /* 0x002fe200000000ff */
[----:B----4-:R-:W-:Y:S01]  /*54f0*/  @!P4 FMUL R42, R42, R42 ;  /* 0x0000002a2a2ac220 */ /* 0x010fe20000400000 */
[----:B------:R-:W-:Y:S01]  /*5500*/  FSETP.GEU.AND P4, PT, R43, -126, PT ;  /* 0xc2fc00002b00780b */ /* 0x000fe20003f8e000 */
[----:B------:R1:W2:Y:S01]  /*5510*/  MUFU.EX2 R46, R125 ;  /* 0x0000007d002e7308 */ /* 0x0002a20000000800 */
[----:B------:R-:W-:Y:S01]  /*5520*/  WARPGROUP.ARRIVE ;  /* 0x00000000000079c5 */ /* 0x000fe20000000000 */
[----:B------:R-:W-:Y:S01]  /*5530*/  FADD R29, R34, R29 ;  /* 0x0000001d221d7221 */ /* 0x000fe20000000000 */
[----:B------:R-:W-:Y:S01]  /*5540*/  FADD R38, R123, R38 ;  /* 0x000000267b267221 */ /* 0x000fe20000000000 */
[----:B------:R-:W-:Y:S01]  /*5550*/  @!P5 FMUL R124, R124, 0.5 ;  /* 0x3f0000007c7cd820 */ /* 0x000fe20000400000 */
[----:B-----5:R-:W-:Y:S01]  /*5560*/  @!P3 FMUL R44, R44, R44 ;  /* 0x0000002c2c2cb220 */ /* 0x020fe20000400000 */
[----:B------:R-:W-:Y:S01]  /*5570*/  FADD R32, R29, R32 ;  /* 0x000000201d207221 */ /* 0x000fe20000000000 */
[----:B------:R-:W-:Y:S01]  /*5580*/  HGMMA.64x64x16.F32 R88, R24, gdesc[UR8].tnspB, R88, gsb0 ;  /* 0x40e0000818587df0 */ /* 0x000fe20008000858 */
[----:B------:R3:W4:Y:S01]  /*5590*/  MUFU.EX2 R45, R124 ;  /* 0x0000007c002d7308 */ /* 0x0007220000000800 */
[----:B------:R-:W-:Y:S01]  /*55a0*/  UMOV UR10, UR8 ;  /* 0x00000008000a7c82 */ /* 0x000fe20008000000 */
[----:B------:R-:W-:Y:S01]  /*55b0*/  UMOV UR11, 0x40000040 ;  /* 0x40000040000b7882 */ /* 0x000fe20000000000 */
[----:B------:R-:W-:Y:S01]  /*55c0*/  UIADD3 UR8, UR6, 0x180, URZ ;  /* 0x0000018006087890 */ /* 0x000fe2000fffe03f */
[----:B------:R-:W-:Y:S01]  /*55d0*/  @!P4 FMUL R43, R43, 0.5 ;  /* 0x3f0000002b2bc820 */ /* 0x000fe20000400000 */
[----:B-1----:R-:W-:Y:S01]  /*55e0*/  FFMA R125, R63, UR38, -R14 ;  /* 0x000000263f7d7c23 */ /* 0x002fe2000800080e */
[----:B------:R-:W-:Y:S01]  /*55f0*/  FFMA R63, R56, UR38, -R20 ;  /* 0x00000026383f7c23 */ /* 0x000fe20008000814 */
[----:B------:R-:W-:Y:S01]  /*5600*/  FADD R33, R38, R33 ;  /* 0x0000002126217221 */ /* 0x000fe20000000000 */
[----:B--2---:R-:W-:-:S02]  /*5610*/  @!P6 FMUL R46, R46, R46 ;  /* 0x0000002e2e2ee220 */ /* 0x004fc40000400000 */
[----:B------:R-:W1:Y:S01]  /*5620*/  MUFU.EX2 R43, R43 ;  /* 0x0000002b002b7308 */ /* 0x000e620000000800 */
[----:B---3--:R-:W-:Y:S01]  /*5630*/  FFMA R124, R52, UR38, -R20 ;  /* 0x00000026347c7c23 */ /* 0x008fe20008000814 */
[----:B------:R-:W-:-:S04]  /*5640*/  FADD R36, R33, R36 ;  /* 0x0000002421247221 */ /* 0x000fc80000000000 */
[----:B------:R-:W-:Y:S01]  /*5650*/  FADD R37, R36, R37 ;  /* 0x0000002524257221 */ /* 0x000fe20000000000 */
[----:B----4-:R-:W-:Y:S01]  /*5660*/  @!P5 FMUL R45, R45, R45 ;  /* 0x0000002d2d2dd220 */ /* 0x010fe20000400000 */
[----:B------:R-:W-:Y:S01]  /*5670*/  FSETP.GEU.AND P5, PT, R54, -126, PT ;  /* 0xc2fc00003600780b */ /* 0x000fe20003fae000 */
[----:B-1----:R-:W-:-:S12]  /*5680*/  @!P4 FMUL R43, R43, R43 ;  /* 0x0000002b2b2bc220 */ /* 0x002fd80000400000 */
[----:B------:R-:W-:Y:S01]  /*5690*/  @!P5 FMUL R54, R54, 0.5 ;  /* 0x3f0000003636d820 */ /* 0x000fe20000400000 */
[----:B------:R-:W-:Y:S02]  /*56a0*/  WARPGROUP.DEPBAR.LE gsb0, 0x0 ;  /* 0x00008000000079c5 */ /* 0x000fe40000010000 */
[--C-:B------:R-:W-:Y:S01]  /*56b0*/  FFMA R24, R50, UR38, -R14.reuse ;  /* 0x0000002632187c23 */ /* 0x100fe2000800080e */
[--C-:B------:R-:W-:Y:S01]  /*56c0*/  FFMA R25, R51, UR38, -R14.reuse ;  /* 0x0000002633197c23 */ /* 0x100fe2000800080e */
[----:B------:R-:W-:Y:S01]  /*56d0*/  FFMA R26, R55, UR38, -R14 ;  /* 0x00000026371a7c23 */ /* 0x000fe2000800080e */
[--C-:B------:R-:W-:Y:S01]  /*56e0*/  FFMA R55, R49, UR38, -R20.reuse ;  /* 0x0000002631377c23 */ /* 0x100fe20008000814 */
[----:B------:R-:W-:Y:S01]  /*56f0*/  F2FP.F16.F32.PACK_AB R27, R41, R40 ;  /* 0x00000028291b723e */ /* 0x000fe200000000ff */
[----:B------:R-:W-:Y:S01]  /*5700*/  FFMA R51, R48, UR38, -R20 ;  /* 0x0000002630337c23 */ /* 0x000fe20008000814 */
[----:B------:R-:W-:Y:S01]  /*5710*/  FSETP.GEU.AND P3, PT, R24, -126, PT ;  /* 0xc2fc00001800780b */ /* 0x000fe20003f6e000 */
[----:B------:R-:W1:Y:S01]  /*5720*/  MUFU.EX2 R48, R54 ;  /* 0x0000003600307308 */ /* 0x000e620000000800 */
[----:B------:R-:W-:-:S02]  /*5730*/  FSETP.GEU.AND P4, PT, R25, -126, PT ;  /* 0xc2fc00001900780b */ /* 0x000fc40003f8e000 */
[----:B------:R-:W-:-:S09]  /*5740*/  FSETP.GEU.AND P6, PT, R26, -126, PT ;  /* 0xc2fc00001a00780b */ /* 0x000fd20003fce000 */
[----:B------:R-:W-:Y:S02]  /*5750*/  @!P3 FMUL R24, R24, 0.5 ;  /* 0x3f0000001818b820 */ /* 0x000fe40000400000 */
[----:B------:R-:W-:Y:S02]  /*5760*/  @!P4 FMUL R25, R25, 0.5 ;  /* 0x3f0000001919c820 */ /* 0x000fe40000400000 */
[----:B------:R-:W-:Y:S01]  /*5770*/  @!P6 FMUL R26, R26, 0.5 ;  /* 0x3f0000001a1ae820 */ /* 0x000fe20000400000 */
[----:B------:R2:W3:Y:S01]  /*5780*/  MUFU.EX2 R47, R24 ;  /* 0x00000018002f7308 */ /* 0x0004e20000000800 */
[----:B-1----:R-:W-:Y:S01]  /*5790*/  @!P5 FMUL R48, R48, R48 ;  /* 0x000000303030d220 */ /* 0x002fe20000400000 */
[----:B------:R-:W-:-:S06]  /*57a0*/  FSETP.GEU.AND P5, PT, R124, -126, PT ;  /* 0xc2fc00007c00780b */ /* 0x000fcc0003fae000 */
[----:B------:R1:W4:Y:S01]  /*57b0*/  MUFU.EX2 R50, R25 ;  /* 0x0000001900327308 */ /* 0x0003220000000800 */
[----:B--2---:R-:W-:Y:S01]  /*57c0*/  F2FP.F16.F32.PACK_AB R24, R43, R44 ;  /* 0x0000002c2b18723e */ /* 0x004fe200000000ff */
[----:B------:R-:W-:-:S04]  /*57d0*/  FADD R44, R37, R44 ;  /* 0x0000002c252c7221 */ /* 0x000fc80000000000 */
[----:B------:R-:W-:Y:S01]  /*57e0*/  FADD R44, R44, R43 ;  /* 0x0000002b2c2c7221 */ /* 0x000fe20000000000 */
[----:B------:R-:W-:Y:S01]  /*57f0*/  @!P5 FMUL R124, R124, 0.5 ;  /* 0x3f0000007c7cd820 */ /* 0x000fe20000400000 */
[----:B------:R2:W5:Y:S01]  /*5800*/  MUFU.EX2 R49, R26 ;  /* 0x0000001a00317308 */ /* 0x0005620000000800 */
[----:B-1----:R-:W-:Y:S01]  /*5810*/  F2FP.F16.F32.PACK_AB R25, R42, R39 ;  /* 0x000000272a19723e */ /* 0x002fe200000000ff */
[----:B---3--:R-:W-:Y:S01]  /*5820*/  @!P3 FMUL R47, R47, R47 ;  /* 0x0000002f2f2fb220 */ /* 0x008fe20000400000 */
[----:B------:R-:W-:Y:S01]  /*5830*/  FSETP.GEU.AND P3, PT, R51, -126, PT ;  /* 0xc2fc00003300780b */ /* 0x000fe20003f6e000 */
[----:B------:R-:W-:-:S04]  /*5840*/  FADD R39, R32, R39 ;  /* 0x0000002720277221 */ /* 0x000fc80000000000 */
[----:B------:R1:W3:Y:S01]  /*5850*/  MUFU.EX2 R54, R124 ;  /* 0x0000007c00367308 */ /* 0x0002e20000000800 */
[----:B--2---:R-:W-:Y:S01]  /*5860*/  F2FP.F16.F32.PACK_AB R26, R46, R45 ;  /* 0x0000002d2e1a723e */ /* 0x004fe200000000ff */
[----:B----4-:R-:W-:Y:S01]  /*5870*/  @!P4 FMUL R50, R50, R50 ;  /* 0x000000323232c220 */ /* 0x010fe20000400000 */
[----:B------:R-:W-:Y:S01]  /*5880*/  FSETP.GEU.AND P4, PT, R55, -126, PT ;  /* 0xc2fc00003700780b */ /* 0x000fe20003f8e000 */
[----:B------:R-:W-:Y:S01]  /*5890*/  FADD R39, R39, R42 ;  /* 0x0000002a27277221 */ /* 0x000fe20000000000 */
[----:B------:R-:W-:Y:S01]  /*58a0*/  WARPGROUP.ARRIVE ;  /* 0x00000000000079c5 */ /* 0x000fe20000000000 */
[----:B------:R-:W-:Y:S02]  /*58b0*/  FADD R45, R44, R45 ;  /* 0x0000002d2c2d7221 */ /* 0x000fe40000000000 */
[----:B------:R-:W-:Y:S01]  /*58c0*/  @!P3 FMUL R51, R51, 0.5 ;  /* 0x3f0000003333b820 */ /* 0x000fe20000400000 */
[----:B-----5:R-:W-:Y:S01]  /*58d0*/  @!P6 FMUL R49, R49, R49 ;  /* 0x000000313131e220 */ /* 0x020fe20000400000 */
[----:B------:R-:W-:Y:S01]  /*58e0*/  FSETP.GEU.AND P6, PT, R53, -126, PT ;  /* 0xc2fc00003500780b */ /* 0x000fe20003fce000 */
[----:B------:R-:W-:Y:S01]  /*58f0*/  HGMMA.64x64x16.F32 R88, R24, gdesc[UR8].tnspB, R88, gsb0 ;  /* 0x40e0000818587df0 */ /* 0x000fe20008000858 */
[----:B------:R-:W-:Y:S01]  /*5900*/  UMOV UR10, UR8 ;  /* 0x00000008000a7c82 */ /* 0x000fe20008000000 */
[----:B------:R-:W-:Y:S01]  /*5910*/  UMOV UR11, 0x40000040 ;  /* 0x40000040000b7882 */ /* 0x000fe20000000000 */
[----:B------:R-:W2:Y:S01]  /*5920*/  MUFU.EX2 R51, R51 ;  /* 0x0000003300337308 */ /* 0x000ea20000000800 */
[----:B-1----:R-:W-:Y:S01]  /*5930*/  FFMA R124, R60, UR38, -R20 ;  /* 0x000000263c7c7c23 */ /* 0x002fe20008000814 */
[----:B------:R-:W-:Y:S01]  /*5940*/  @!P4 FMUL R55, R55, 0.5 ;  /* 0x3f0000003737c820 */ /* 0x000fe20000400000 */
[----:B---3--:R-:W-:Y:S01]  /*5950*/  @!P5 FMUL R54, R54, R54 ;  /* 0x000000363636d220 */ /* 0x008fe20000400000 */
[----:B------:R-:W-:Y:S01]  /*5960*/  UIADD3 UR8, UR6, 0x200, URZ ;  /* 0x0000020006087890 */ /* 0x000fe2000fffe03f */
[----:B------:R-:W-:Y:S01]  /*5970*/  FADD R40, R39, R40 ;  /* 0x0000002827287221 */ /* 0x000fe20000000000 */
[----:B------:R-:W-:-:S02]  /*5980*/  FADD R46, R45, R46 ;  /* 0x0000002e2d2e7221 */ /* 0x000fc40000000000 */
[----:B------:R-:W1:Y:S01]  /*5990*/  MUFU.EX2 R52, R55 ;  /* 0x0000003700347308 */ /* 0x000e620000000800 */
[----:B------:R-:W-:Y:S01]  /*59a0*/  @!P6 FMUL R53, R53, 0.5 ;  /* 0x3f0000003535e820 */ /* 0x000fe20000400000 */
[----:B------:R-:W-:Y:S01]  /*59b0*/  FADD R40, R40, R41 ;  /* 0x0000002928287221 */ /* 0x000fe20000000000 */
[----:B--2---:R-:W-:Y:S01]  /*59c0*/  @!P3 FMUL R51, R51, R51 ;  /* 0x000000333333b220 */ /* 0x004fe20000400000 */
[----:B-1----:R-:W-:Y:S01]  /*59d0*/  @!P4 FMUL R52, R52, R52 ;  /* 0x000000343434c220 */ /* 0x002fe20000400000 */
[----:B------:R-:W-:Y:S02]  /*59e0*/  WARPGROUP.DEPBAR.LE gsb0, 0x0 ;  /* 0x00008000000079c5 */ /* 0x000fe40000010000 */
[--C-:B------:R-:W-:Y:S01]  /*59f0*/  FFMA R24, R58, UR38, -R14.reuse ;  /* 0x000000263a187c23 */ /* 0x100fe2000800080e */
[--C-:B------:R-:W-:Y:S01]  /*5a00*/  FFMA R25, R59, UR38, -R14.reuse ;  /* 0x000000263b197c23 */ /* 0x100fe2000800080e */
[----:B------:R-:W-:Y:S01]  /*5a10*/  FFMA R26, R62, UR38, -R14 ;  /* 0x000000263e1a7c23 */ /* 0x000fe2000800080e */
[----:B------:R-:W1:Y:S01]  /*5a20*/  MUFU.EX2 R59, R53 ;  /* 0x00000035003b7308 */ /* 0x000e620000000800 */
[----:B------:R-:W-:Y:S01]  /*5a30*/  F2FP.F16.F32.PACK_AB R27, R49, R48 ;  /* 0x00000030311b723e */ /* 0x000fe200000000ff */
[----:B------:R-:W-:Y:S01]  /*5a40*/  FFMA R62, R57, UR38, -R20 ;  /* 0x00000026393e7c23 */ /* 0x000fe20008000814 */
[----:B------:R-:W-:-:S02]  /*5a50*/  FSETP.GEU.AND P3, PT, R24, -126, PT ;  /* 0xc2fc00001800780b */ /* 0x000fc40003f6e000 */
[----:B------:R-:W-:Y:S02]  /*5a60*/  FSETP.GEU.AND P4, PT, R25, -126, PT ;  /* 0xc2fc00001900780b */ /* 0x000fe40003f8e000 */
[----:B------:R-:W-:-:S09]  /*5a70*/  FSETP.GEU.AND P5, PT, R26, -126, PT ;  /* 0xc2fc00001a00780b */ /* 0x000fd20003fae000 */
[----:B------:R-:W-:Y:S01]  /*5a80*/  @!P3 FMUL R24, R24, 0.5 ;  /* 0x3f0000001818b820 */ /* 0x000fe20000400000 */
[----:B-1----:R-:W-:Y:S01]  /*5a90*/  @!P6 FMUL R59, R59, R59 ;  /* 0x0000003b3b3be220 */ /* 0x002fe20000400000 */
[----:B------:R-:W-:Y:S01]  /*5aa0*/  @!P4 FMUL R25, R25, 0.5 ;  /* 0x3f0000001919c820 */ /* 0x000fe20000400000 */
[C---:B------:R-:W-:Y:S01]  /*5ab0*/  FSETP.GEU.AND P6, PT, R125.reuse, -126, PT ;  /* 0xc2fc00007d00780b */ /* 0x040fe20003fce000 */
[----:B------:R-:W-:Y:S01]  /*5ac0*/  @!P5 FMUL R26, R26, 0.5 ;  /* 0x3f0000001a1ad820 */ /* 0x000fe20000400000 */
[----:B------:R1:W2:Y:S08]  /*5ad0*/  MUFU.EX2 R55, R24 ;  /* 0x0000001800377308 */ /* 0x0002b00000000800 */
[----:B------:R3:W4:Y:S01]  /*5ae0*/  MUFU.EX2 R58, R25 ;  /* 0x00000019003a7308 */ /* 0x0007220000000800 */
[----:B-1----:R-:W-:Y:S01]  /*5af0*/  F2FP.F16.F32.PACK_AB R24, R52, R51 ;  /* 0x000000333418723e */ /* 0x002fe200000000ff */
[----:B------:R-:W-:Y:S01]  /*5b00*/  FADD R51, R46, R51 ;  /* 0x000000332e337221 */ /* 0x000fe20000000000 */
[----:B------:R-:W-:-:S03]  /*5b10*/  @!P6 FMUL R125, R125, 0.5 ;  /* 0x3f0000007d7de820 */ /* 0x000fc60000400000 */
[----:B------:R-:W-:Y:S02]  /*5b20*/  FADD R51, R51, R52 ;  /* 0x0000003433337221 */ /* 0x000fe40000000000 */
[----:B------:R1:W5:Y:S01]  /*5b30*/  MUFU.EX2 R53, R26 ;  /* 0x0000001a00357308 */ /* 0x0003620000000800 */
[----:B---3--:R-:W-:Y:S01]  /*5b40*/  F2FP.F16.F32.PACK_AB R25, R50, R47 ;  /* 0x0000002f3219723e */ /* 0x008fe200000000ff */
[----:B--2---:R-:W-:Y:S01]  /*5b50*/  @!P3 FMUL R55, R55, R55 ;  /* 0x000000373737b220 */ /* 0x004fe20000400000 */
[----:B------:R-:W-:Y:S01]  /*5b60*/  FSETP.GEU.AND P3, PT, R63, -126, PT ;  /* 0xc2fc00003f00780b */ /* 0x000fe20003f6e000 */
[----:B------:R-:W-:-:S04]  /*5b70*/  FADD R47, R40, R47 ;  /* 0x0000002f282f7221 */ /* 0x000fc80000000000 */
[----:B------:R-:W2:Y:S01]  /*5b80*/  MUFU.EX2 R56, R125 ;  /* 0x0000007d00387308 */ /* 0x000ea20000000800 */
[----:B-1----:R-:W-:Y:S01]  /*5b90*/  F2FP.F16.F32.PACK_AB R26, R59, R54 ;  /* 0x000000363b1a723e */ /* 0x002fe200000000ff */
        /* <DEDUP_REMOVED lines=9> */
[----:B------:R1:W3:Y:S01]  /*5c30*/  MUFU.EX2 R57, R63 ;  /* 0x0000003f00397308 */ /* 0x0002e20000000800 */
[----:B------:R-:W-:Y:S01]  /*5c40*/  UMOV UR10, UR8 ;  /* 0x00000008000a7c82 */ /* 0x000fe20008000000 */
[----:B------:R-:W-:Y:S01]  /*5c50*/  UMOV UR11, 0x40000040 ;  /* 0x40000040000b7882 */ /* 0x000fe20000000000 */
[----:B------:R-:W-:Y:S01]  /*5c60*/  UIADD3 UR8, UR6, 0x280, URZ ;  /* 0x0000028006087890 */ /* 0x000fe2000fffe03f */
[----:B------:R-:W-:Y:S01]  /*5c70*/  @!P4 FMUL R62, R62, 0.5 ;  /* 0x3f0000003e3ec820 */ /* 0x000fe20000400000 */
[----:B--2---:R-:W-:Y:S01]  /*5c80*/  @!P6 FMUL R56, R56, R56 ;  /* 0x000000383838e220 */ /* 0x004fe20000400000 */
[----:B------:R-:W-:Y:S01]  /*5c90*/  FADD R48, R47, R48 ;  /* 0x000000302f307221 */ /* 0x000fe20000000000 */
[----:B------:R-:W-:Y:S01]  /*5ca0*/  FADD R54, R54, R59 ;  /* 0x0000003b36367221 */ /* 0x000fe20000000000 */
[----:B------:R-:W2:Y:S01]  /*5cb0*/  MUFU.EX2 R60, R62 ;  /* 0x0000003e003c7308 */ /* 0x000ea20000000800 */
[--C-:B-1----:R-:W-:Y:S01]  /*5cc0*/  FFMA R63, R66, UR38, -R14.reuse ;  /* 0x00000026423f7c23 */ /* 0x102fe2000800080e */
[----:B------:R-:W-:Y:S01]  /*5cd0*/  FFMA R66, R67, UR38, -R14 ;  /* 0x0000002643427c23 */ /* 0x000fe2000800080e */
[----:B------:R-:W-:Y:S01]  /*5ce0*/  @!P5 FMUL R124, R124, 0.5 ;  /* 0x3f0000007c7cd820 */ /* 0x000fe20000400000 */
[----:B------:R-:W-:Y:S01]  /*5cf0*/  FADD R48, R48, R49 ;  /* 0x0000003130307221 */ /* 0x000fe20000000000 */
[----:B---3--:R-:W-:Y:S01]  /*5d00*/  @!P3 FMUL R57, R57, R57 ;  /* 0x000000393939b220 */ /* 0x008fe20000400000 */
[----:B------:R-:W-:Y:S01]  /*5d10*/  FSETP.GEU.AND P3, PT, R63, -126, PT ;  /* 0xc2fc00003f00780b */ /* 0x000fe20003f6e000 */
[----:B--2---:R-:W-:Y:S01]  /*5d20*/  @!P4 FMUL R60, R60, R60 ;  /* 0x0000003c3c3cc220 */ /* 0x004fe20000400000 */
[----:B------:R-:W-:-:S11]  /*5d30*/  FSETP.GEU.AND P4, PT, R66, -126, PT ;  /* 0xc2fc00004200780b */ /* 0x000fd60003f8e000 */
[----:B------:R-:W-:-:S06]  /*5d40*/  @!P3 FMUL R63, R63, 0.5 ;  /* 0x3f0000003f3fb820 */ /* 0x000fcc0000400000 */
[----:B------:R-:W1:Y:S01]  /*5d50*/  MUFU.EX2 R63, R63 ;  /* 0x0000003f003f7308 */ /* 0x000e620000000800 */
[----:B------:R-:W-:-:S07]  /*5d60*/  @!P4 FMUL R66, R66, 0.5 ;  /* 0x3f0000004242c820 */ /* 0x000fce0000400000 */
[----:B------:R-:W2:Y:S01]  /*5d70*/  MUFU.EX2 R66, R66 ;  /* 0x0000004200427308 */ /* 0x000ea20000000800 */
[----:B-1----:R-:W-:Y:S01]  /*5d80*/  @!P3 FMUL R63, R63, R63 ;  /* 0x0000003f3f3fb220 */ /* 0x002fe20000400000 */
[----:B--2---:R-:W-:Y:S01]  /*5d90*/  @!P4 FMUL R66, R66, R66 ;  /* 0x000000424242c220 */ /* 0x004fe20000400000 */
[----:B------:R-:W-:Y:S02]  /*5da0*/  WARPGROUP.DEPBAR.LE gsb0, 0x0 ;  /* 0x00008000000079c5 */ /* 0x000fe40000010000 */
[----:B------:R-:W-:Y:S01]  /*5db0*/  FFMA R24, R61, UR38, -R20 ;  /* 0x000000263d187c23 */ /* 0x000fe20008000814 */
[----:B------:R-:W-:Y:S02]  /*5dc0*/  FFMA R26, R70, UR38, -R14 ;  /* 0x00000026461a7c23 */ /* 0x000fe4000800080e */
[----:B------:R1:W2:Y:S01]  /*5dd0*/  MUFU.EX2 R61, R124 ;  /* 0x0000007c003d7308 */ /* 0x0002a20000000800 */
[----:B------:R-:W-:Y:S01]  /*5de0*/  FFMA R70, R65, UR38, -R20 ;  /* 0x0000002641467c23 */ /* 0x000fe20008000814 */
[----:B------:R-:W-:Y:S01]  /*5df0*/  F2FP.F16.F32.PACK_AB R25, R58, R55 ;  /* 0x000000373a19723e */ /* 0x000fe200000000ff */
[----:B------:R-:W-:Y:S01]  /*5e00*/  FADD R55, R48, R55 ;  /* 0x0000003730377221 */ /* 0x000fe20000000000 */
[----:B------:R-:W-:-:S02]  /*5e10*/  FSETP.GEU.AND P6, PT, R24, -126, PT ;  /* 0xc2fc00001800780b */ /* 0x000fc40003fce000 */
[----:B------:R-:W-:Y:S01]  /*5e20*/  F2FP.F16.F32.PACK_AB R27, R56, R53 ;  /* 0x00000035381b723e */ /* 0x000fe200000000ff */
[----:B------:R-:W-:Y:S01]  /*5e30*/  FADD R58, R55, R58 ;  /* 0x0000003a373a7221 */ /* 0x000fe20000000000 */
[----:B------:R-:W-:Y:S01]  /*5e40*/  FSETP.GEU.AND P4, PT, R70, -126, PT ;  /* 0xc2fc00004600780b */ /* 0x000fe20003f8e000 */
[----:B-1----:R-:W-:Y:S01]  /*5e50*/  FFMA R124, R71, UR38, -R14 ;  /* 0x00000026477c7c23 */ /* 0x002fe2000800080e */
[----:B------:R-:W-:Y:S01]  /*5e60*/  FFMA R71, R64, UR38, -R20 ;  /* 0x0000002640477c23 */ /* 0x000fe20008000814 */
[----:B------:R-:W-:-:S04]  /*5e70*/  FADD R53, R58, R53 ;  /* 0x000000353a357221 */ /* 0x000fc80000000000 */
[----:B------:R-:W-:Y:S01]  /*5e80*/  FSETP.GEU.AND P3, PT, R71, -126, PT ;  /* 0xc2fc00004700780b */ /* 0x000fe20003f6e000 */
[----:B------:R-:W-:Y:S01]  /*5e90*/  FADD R56, R53, R56 ;  /* 0x0000003835387221 */ /* 0x000fe20000000000 */
[----:B------:R-:W-:Y:S01]  /*5ea0*/  @!P6 FMUL R24, R24, 0.5 ;  /* 0x3f0000001818e820 */ /* 0x000fe20000400000 */
[----:B--2---:R-:W-:Y:S01]  /*5eb0*/  @!P5 FMUL R61, R61, R61 ;  /* 0x0000003d3d3dd220 */ /* 0x004fe20000400000 */
[----:B------:R-:W-:Y:S02]  /*5ec0*/  FSETP.GEU.AND P5, PT, R26, -126, PT ;  /* 0xc2fc00001a00780b */ /* 0x000fe40003fae000 */
[----:B------:R1:W2:Y:S01]  /*5ed0*/  MUFU.EX2 R62, R24 ;  /* 0x00000018003e7308 */ /* 0x0002a20000000800 */
[----:B------:R-:W-:-:S06]  /*5ee0*/  @!P4 FMUL R70, R70, 0.5 ;  /* 0x3f0000004646c820 */ /* 0x000fcc0000400000 */
[----:B------:R-:W-:Y:S01]  /*5ef0*/  @!P3 FMUL R71, R71, 0.5 ;  /* 0x3f0000004747b820 */ /* 0x000fe20000400000 */
[----:B-1----:R-:W-:Y:S01]  /*5f00*/  F2FP.F16.F32.PACK_AB R24, R60, R57 ;  /* 0x000000393c18723e */ /* 0x002fe200000000ff */
[----:B------:R-:W-:Y:S02]  /*5f10*/  FADD R57, R54, R57 ;  /* 0x0000003936397221 */ /* 0x000fe40000000000 */
[----:B------:R-:W-:Y:S01]  /*5f20*/  @!P5 FMUL R26, R26, 0.5 ;  /* 0x3f0000001a1ad820 */ /* 0x000fe20000400000 */
[----:B------:R-:W1:Y:S01]  /*5f30*/  MUFU.EX2 R67, R71 ;  /* 0x0000004700437308 */ /* 0x000e620000000800 */
[----:B------:R-:W-:Y:S01]  /*5f40*/  FADD R60, R57, R60 ;  /* 0x0000003c393c7221 */ /* 0x000fe20000000000 */
[----:B--2---:R-:W-:Y:S01]  /*5f50*/  @!P6 FMUL R62, R62, R62 ;  /* 0x0000003e3e3ee220 */ /* 0x004fe20000400000 */
[----:B------:R-:W-:-:S05]  /*5f60*/  FSETP.GEU.AND P6, PT, R124, -126, PT ;  /* 0xc2fc00007c00780b */ /* 0x000fca0003fce000 */
[----:B------:R2:W3:Y:S02]  /*5f70*/  MUFU.EX2 R65, R26 ;  /* 0x0000001a00417308 */ /* 0x0004e40000000800 */
[----:B--2---:R-:W-:Y:S01]  /*5f80*/  F2FP.F16.F32.PACK_AB R26, R62, R61 ;  /* 0x0000003d3e1a723e */ /* 0x004fe200000000ff */
[----:B-1----:R-:W-:-:S05]  /*5f90*/  @!P3 FMUL R67, R67, R67 ;  /* 0x000000434343b220 */ /* 0x002fca0000400000 */
[----:B------:R-:W-:Y:S01]  /*5fa0*/  @!P6 FMUL R124, R124, 0.5 ;  /* 0x3f0000007c7ce820 */ /* 0x000fe20000400000 */
[----:B------:R-:W-:Y:S01]  /*5fb0*/  FADD R61, R60, R61 ;  /* 0x0000003d3c3d7221 */ /* 0x000fe20000000000 */
[----:B------:R-:W-:Y:S02]  /*5fc0*/  WARPGROUP.ARRIVE ;  /* 0x00000000000079c5 */ /* 0x000fe40000000000 */
[----:B------:R1:W2:Y:S01]  /*5fd0*/  MUFU.EX2 R64, R124 ;  /* 0x0000007c00407308 */ /* 0x0002a20000000800 */
[----:B------:R-:W-:Y:S01]  /*5fe0*/  FADD R62, R61, R62 ;  /* 0x0000003e3d3e7221 */ /* 0x000fe20000000000 */
[----:B---3--:R-:W-:Y:S02]  /*5ff0*/  @!P5 FMUL R65, R65, R65 ;  /* 0x000000414141d220 */ /* 0x008fe40000400000 */
[----:B------:R-:W-:Y:S01]  /*6000*/  HGMMA.64x64x16.F32 R88, R24, gdesc[UR8].tnspB, R88, gsb0 ;  /* 0x40e0000818587df0 */ /* 0x000fe20008000858 */
[----:B------:R-:W-:Y:S01]  /*6010*/  UMOV UR10, UR8 ;  /* 0x00000008000a7c82 */ /* 0x000fe20008000000 */
[----:B------:R-:W-:Y:S01]  /*6020*/  UMOV UR11, 0x40000040 ;  /* 0x40000040000b7882 */ /* 0x000fe20000000000 */
[----:B------:R-:W-:Y:S01]  /*6030*/  UIADD3 UR8, UR6, 0x300, URZ ;  /* 0x0000030006087890 */ /* 0x000fe2000fffe03f */
[----:B-1----:R-:W-:Y:S01]  /*6040*/  FFMA R124, R78, UR38, -R14 ;  /* 0x000000264e7c7c23 */ /* 0x002fe2000800080e */
[----:B------:R-:W-:Y:S01]  /*6050*/  FFMA R78, R73, UR38, -R20 ;  /* 0x00000026494e7c23 */ /* 0x000fe20008000814 */
[----:B------:R-:W-:Y:S01]  /*6060*/  UIADD3 UR6, UR6, 0x380, URZ ;  /* 0x0000038006067890 */ /* 0x000fe2000fffe03f */
[----:B--2---:R-:W-:Y:S01]  /*6070*/  @!P6 FMUL R64, R64, R64 ;  /* 0x000000404040e220 */ /* 0x004fe20000400000 */
[----:B------:R-:W-:-:S02]  /*6080*/  WARPGROUP.DEPBAR.LE gsb0, 0x0 ;  /* 0x00008000000079c5 */ /* 0x000fc40000010000 */
[--C-:B------:R-:W-:Y:S01]  /*6090*/  FFMA R24, R68, UR38, -R20.reuse ;  /* 0x0000002644187c23 */ /* 0x100fe20008000814 */
[----:B------:R-:W-:Y:S01]  /*60a0*/  FFMA R25, R69, UR38, -R20 ;  /* 0x0000002645197c23 */ /* 0x000fe20008000814 */
[----:B------:R-:W1:Y:S01]  /*60b0*/  MUFU.EX2 R68, R70 ;  /* 0x0000004600447308 */ /* 0x000e620000000800 */
[--C-:B------:R-:W-:Y:S01]  /*60c0*/  FFMA R26, R74, UR38, -R14.reuse ;  /* 0x000000264a1a7c23 */ /* 0x100fe2000800080e */
[----:B------:R-:W-:Y:S01]  /*60d0*/  F2FP.F16.F32.PACK_AB R27, R64, R65 ;  /* 0x00000041401b723e */ /* 0x000fe200000000ff */
[----:B------:R-:W-:Y:S01]  /*60e0*/  FFMA R74, R75, UR38, -R14 ;  /* 0x000000264b4a7c23 */ /* 0x000fe2000800080e */
[----:B------:R-:W-:Y:S01]  /*60f0*/  FSETP.GEU.AND P5, PT, R24, -126, PT ;  /* 0xc2fc00001800780b */ /* 0x000fe20003fae000 */
[----:B------:R-:W-:Y:S01]  /*6100*/  FFMA R75, R72, UR38, -R20 ;  /* 0x00000026484b7c23 */ /* 0x000fe20008000814 */
[----:B------:R-:W-:Y:S02]  /*6110*/  FSETP.GEU.AND P6, PT, R25, -126, PT ;  /* 0xc2fc00001900780b */ /* 0x000fe40003fce000 */
[----:B------:R-:W-:-:S09]  /*6120*/  FSETP.GEU.AND P3, PT, R26, -126, PT ;  /* 0xc2fc00001a00780b */ /* 0x000fd20003f6e000 */
[----:B------:R-:W-:Y:S01]  /*6130*/  @!P5 FMUL R24, R24, 0.5 ;  /* 0x3f0000001818d820 */ /* 0x000fe20000400000 */
[----:B-1----:R-:W-:Y:S01]  /*6140*/  @!P4 FMUL R68, R68, R68 ;  /* 0x000000444444c220 */ /* 0x002fe20000400000 */
[----:B------:R-:W-:Y:S01]  /*6150*/  @!P6 FMUL R25, R25, 0.5 ;  /* 0x3f0000001919e820 */ /* 0x000fe20000400000 */
[----:B------:R-:W-:Y:S01]  /*6160*/  FSETP.GEU.AND P4, PT, R74, -126, PT ;  /* 0xc2fc00004a00780b */ /* 0x000fe20003f8e000 */
[----:B------:R1:W2:Y:S01]  /*6170*/  MUFU.EX2 R69, R24 ;  /* 0x0000001800457308 */ /* 0x0002a20000000800 */
[----:B------:R-:W-:-:S07]  /*6180*/  @!P3 FMUL R26, R26, 0.5 ;  /* 0x3f0000001a1ab820 */ /* 0x000fce0000400000 */
[----:B------:R3:W4:Y:S01]  /*6190*/  MUFU.EX2 R70, R25 ;  /* 0x0000001900467308 */ /* 0x0007220000000800 */
[----:B-1----:R-:W-:Y:S01]  /*61a0*/  F2FP.F16.F32.PACK_AB R24, R68, R67 ;  /* 0x000000434418723e */ /* 0x002fe200000000ff */
[----:B------:R-:W-:Y:S02]  /*61b0*/  FADD R67, R62, R67 ;  /* 0x000000433e437221 */ /* 0x000fe40000000000 */
[----:B------:R-:W-:Y:S02]  /*61c0*/  @!P4 FMUL R74, R74, 0.5 ;  /* 0x3f0000004a4ac820 */ /* 0x000fe40000400000 */
[----:B------:R-:W-:Y:S02]  /*61d0*/  FADD R68, R67, R68 ;  /* 0x0000004443447221 */ /* 0x000fe40000000000 */
[----:B------:R1:W5:Y:S01]  /*61e0*/  MUFU.EX2 R71, R26 ;  /* 0x0000001a00477308 */ /* 0x0003620000000800 */
[----:B--2---:R-:W-:Y:S01]  /*61f0*/  @!P5 FMUL R69, R69, R69 ;  /* 0x000000454545d220 */ /* 0x004fe20000400000 */
[----:B---3--:R-:W-:Y:S01]  /*6200*/  F2FP.F16.F32.PACK_AB R25, R66, R63 ;  /* 0x0000003f4219723e */ /* 0x008fe200000000ff */
[----:B------:R-:W-:Y:S01]  /*6210*/  FADD R63, R56, R63 ;  /* 0x0000003f383f7221 */ /* 0x000fe20000000000 */
[----:B------:R-:W-:-:S03]  /*6220*/  FSETP.GEU.AND P5, PT, R124, -126, PT ;  /* 0xc2fc00007c00780b */ /* 0x000fc60003fae000 */
[----:B------:R-:W-:Y:S01]  /*6230*/  FADD R66, R63, R66 ;  /* 0x000000423f427221 */ /* 0x000fe20000000000 */
[----:B------:R-:W2:Y:S01]  /*6240*/  MUFU.EX2 R74, R74 ;  /* 0x0000004a004a7308 */ /* 0x000ea20000000800 */
[----:B----4-:R-:W-:Y:S01]  /*6250*/  @!P6 FMUL R70, R70, R70 ;  /* 0x000000464646e220 */ /* 0x010fe20000400000 */
[----:B------:R-:W-:Y:S01]  /*6260*/  FSETP.GEU.AND P6, PT, R79, -126, PT ;  /* 0xc2fc00004f00780b */ /* 0x000fe20003fce000 */
[----:B------:R-:W-:-:S03]  /*6270*/  FADD R65, R66, R65 ;  /* 0x0000004142417221 */ /* 0x000fc60000000000 */
[----:B-1----:R-:W-:Y:S01]  /*6280*/  F2FP.F16.F32.PACK_AB R26, R70, R69 ;  /* 0x00000045461a723e */ /* 0x002fe200000000ff */
[----:B------:R-:W-:Y:S01]  /*6290*/  FADD R69, R68, R69 ;  /* 0x0000004544457221 */ /* 0x000fe20000000000 */
[----:B------:R-:W-:Y:S01]  /*62a0*/  FADD R64, R65, R64 ;  /* 0x0000004041407221 */ /* 0x000fe20000000000 */
[----:B------:R-:W-:Y:S01]  /*62b0*/  @!P5 FMUL R124, R124, 0.5 ;  /* 0x3f0000007c7cd820 */ /* 0x000fe20000400000 */
[----:B------:R-:W-:Y:S01]  /*62c0*/  WARPGROUP.ARRIVE ;  /* 0x00000000000079c5 */ /* 0x000fe20000000000 */
[----:B-----5:R-:W-:Y:S01]  /*62d0*/  @!P3 FMUL R71, R71, R71 ;  /* 0x000000474747b220 */ /* 0x020fe20000400000 */
[----:B------:R-:W-:Y:S01]  /*62e0*/  FSETP.GEU.AND P3, PT, R75, -126, PT ;  /* 0xc2fc00004b00780b */ /* 0x000fe20003f6e000 */
[----:B------:R-:W1:Y:S01]  /*62f0*/  MUFU.EX2 R72, R124 ;  /* 0x0000007c00487308 */ /* 0x000e620000000800 */
[----:B------:R-:W-:Y:S01]  /*6300*/  FADD R70, R69, R70 ;  /* 0x0000004645467221 */ /* 0x000fe20000000000 */
[----:B------:R-:W-:Y:S01]  /*6310*/  @!P6 FMUL R79, R79, 0.5 ;  /* 0x3f0000004f4fe820 */ /* 0x000fe20000400000 */
[----:B------:R-:W-:Y:S01]  /*6320*/  HGMMA.64x64x16.F32 R88, R24, gdesc[UR8].tnspB, R88, gsb0 ;  /* 0x40e0000818587df0 */ /* 0x000fe20008000858 */
[----:B--2---:R-:W-:Y:S01]  /*6330*/  @!P4 FMUL R74, R74, R74 ;  /* 0x0000004a4a4ac220 */ /* 0x004fe20000400000 */
[----:B------:R-:W-:Y:S01]  /*6340*/  FSETP.GEU.AND P4, PT, R78, -126, PT ;  /* 0xc2fc00004e00780b */ /* 0x000fe20003f8e000 */
[----:B------:R-:W-:Y:S01]  /*6350*/  UMOV UR10, UR8 ;  /* 0x00000008000a7c82 */ /* 0x000fe20008000000 */
[----:B------:R-:W-:Y:S01]  /*6360*/  UMOV UR11, 0x40000040 ;  /* 0x40000040000b7882 */ /* 0x000fe20000000000 */
[----:B------:R-:W2:Y:S04]  /*6370*/  MUFU.EX2 R73, R79 ;  /* 0x0000004f00497308 */ /* 0x000ea80000000800 */
[----:B------:R-:W-:Y:S01]  /*6380*/  @!P3 FMUL R75, R75, 0.5 ;  /* 0x3f0000004b4bb820 */ /* 0x000fe20000400000 */
[----:B-1----:R-:W-:-:S05]  /*6390*/  @!P5 FMUL R72, R72, R72 ;  /* 0x000000484848d220 */ /* 0x002fca0000400000 */
[----:B------:R-:W-:Y:S01]  /*63a0*/  @!P4 FMUL R78, R78, 0.5 ;  /* 0x3f0000004e4ec820 */ /* 0x000fe20000400000 */
[----:B------:R-:W1:Y:S01]  /*63b0*/  MUFU.EX2 R75, R75 ;  /* 0x0000004b004b7308 */ /* 0x000e620000000800 */
[----:B--2---:R-:W-:Y:S01]  /*63c0*/  @!P6 FMUL R73, R73, R73 ;  /* 0x000000494949e220 */ /* 0x004fe20000400000 */
[----:B------:R-:W-:Y:S01]  /*63d0*/  FSETP.GEU.AND P6, PT, R77, -126, PT ;  /* 0xc2fc00004d00780b */ /* 0x000fe20003fce000 */
[----:B-1----:R-:W-:Y:S01]  /*63e0*/  @!P3 FMUL R75, R75, R75 ;  /* 0x0000004b4b4bb220 */ /* 0x002fe20000400000 */
[----:B------:R-:W-:-:S11]  /*63f0*/  FSETP.GEU.AND P3, PT, R82, -126, PT ;  /* 0xc2fc00005200780b */ /* 0x000fd60003f6e000 */
[----:B------:R-:W-:-:S04]  /*6400*/  @!P6 FMUL R77, R77, 0.5 ;  /* 0x3f0000004d4de820 */ /* 0x000fc80000400000 */
[----:B------:R-:W1:Y:S01]  /*6410*/  MUFU.EX2 R13, R77 ;  /* 0x0000004d000d7308 */ /* 0x000e620000000800 */
[----:B------:R-:W-:-:S07]  /*6420*/  @!P3 FMUL R82, R82, 0.5 ;  /* 0x3f0000005252b820 */ /* 0x000fce0000400000 */
[----:B------:R-:W2:Y:S01]  /*6430*/  MUFU.EX2 R82, R82 ;  /* 0x0000005200527308 */ /* 0x000ea20000000800 */
[----:B-1----:R-:W-:Y:S01]  /*6440*/  @!P6 FMUL R13, R13, R13 ;  /* 0x0000000d0d0de220 */ /* 0x002fe20000400000 */
[----:B------:R-:W-:Y:S01]  /*6450*/  FSETP.GEU.AND P6, PT, R23, -126, PT ;  /* 0xc2fc00001700780b */ /* 0x000fe20003fce000 */
[----:B--2---:R-:W-:-:S12]  /*6460*/  @!P3 FMUL R82, R82, R82 ;  /* 0x000000525252b220 */ /* 0x004fd80000400000 */
[----:B------:R-:W-:Y:S01]  /*6470*/  @!P6 FMUL R23, R23, 0.5 ;  /* 0x3f0000001717e820 */ /* 0x000fe20000400000 */
[----:B------:R-:W-:-:S05]  /*6480*/  FSETP.GEU.AND P3, PT, R22, -126, PT ;  /* 0xc2fc00001600780b */ /* 0x000fca0003f6e000 */
[----:B------:R-:W1:Y:S01]  /*6490*/  MUFU.EX2 R23, R23 ;  /* 0x0000001700177308 */ /* 0x000e620000000800 */
[----:B------:R-:W-:Y:S02]  /*64a0*/  WARPGROUP.DEPBAR.LE gsb0, 0x0 ;  /* 0x00008000000079c5 */ /* 0x000fe40000010000 */
[----:B------:R-:W-:Y:S01]  /*64b0*/  FFMA R24, R76, UR38, -R20 ;  /* 0x000000264c187c23 */ /* 0x000fe20008000814 */
[----:B------:R-:W-:Y:S01]  /*64c0*/  F2FP.F16.F32.PACK_AB R25, R74, R71 ;  /* 0x000000474a19723e */ /* 0x000fe200000000ff */
[----:B------:R-:W-:Y:S01]  /*64d0*/  FADD R71, R64, R71 ;  /* 0x0000004740477221 */ /* 0x000fe20000000000 */
[----:B------:R-:W-:Y:S02]  /*64e0*/  F2FP.F16.F32.PACK_AB R27, R73, R72 ;  /* 0x00000048491b723e */ /* 0x000fe400000000ff */
[----:B------:R-:W-:Y:S01]  /*64f0*/  FSETP.GEU.AND P5, PT, R24, -126, PT ;  /* 0xc2fc00001800780b */ /* 0x000fe20003fae000 */
[----:B------:R-:W2:Y:S01]  /*6500*/  MUFU.EX2 R76, R78 ;  /* 0x0000004e004c7308 */ /* 0x000ea20000000800 */
[----:B------:R-:W-:Y:S01]  /*6510*/  @!P3 FMUL R22, R22, 0.5 ;  /* 0x3f0000001616b820 */ /* 0x000fe20000400000 */
[----:B------:R-:W-:-:S04]  /*6520*/  FADD R71, R71, R74 ;  /* 0x0000004a47477221 */ /* 0x000fc80000000000 */
[----:B------:R-:W-:Y:S01]  /*6530*/  FADD R72, R71, R72 ;  /* 0x0000004847487221 */ /* 0x000fe20000000000 */
[----:B-1----:R-:W-:Y:S01]  /*6540*/  @!P6 FMUL R23, R23, R23 ;  /* 0x000000171717e220 */ /* 0x002fe20000400000 */
[----:B------:R-:W-:Y:S01]  /*6550*/  FSETP.GEU.AND P6, PT, R31, -126, PT ;  /* 0xc2fc00001f00780b */ /* 0x000fe20003fce000 */
[----:B------:R-:W1:Y:S01]  /*6560*/  MUFU.EX2 R22, R22 ;  /* 0x0000001600167308 */ /* 0x000e620000000800 */
[----:B------:R-:W-:Y:S02]  /*6570*/  FADD R73, R72, R73 ;  /* 0x0000004948497221 */ /* 0x000fe40000000000 */
[----:B------:R-:W-:Y:S01]  /*6580*/  @!P5 FMUL R24, R24, 0.5 ;  /* 0x3f0000001818d820 */ /* 0x000fe20000400000 */
[----:B--2---:R-:W-:-:S04]  /*6590*/  @!P4 FMUL R76, R76, R76 ;  /* 0x0000004c4c4cc220 */ /* 0x004fc80000400000 */
[----:B------:R2:W3:Y:S01]  /*65a0*/  MUFU.EX2 R12, R24 ;  /* 0x00000018000c7308 */ /* 0x0004e20000000800 */
[----:B------:R-:W-:-:S03]  /*65b0*/  FSETP.GEU.AND P4, PT, R83, -126, PT ;  /* 0xc2fc00005300780b */ /* 0x000fc60003f8e000 */
[----:B------:R-:W-:Y:S01]  /*65c0*/  @!P6 FMUL R31, R31, 0.5 ;  /* 0x3f0000001f1fe820 */ /* 0x000fe20000400000 */
[----:B--2---:R-:W-:-:S05]  /*65d0*/  F2FP.F16.F32.PACK_AB R24, R76, R75 ;  /* 0x0000004b4c18723e */ /* 0x004fca00000000ff */
[----:B------:R-:W2:Y:S01]  /*65e0*/  MUFU.EX2 R31, R31 ;  /* 0x0000001f001f7308 */ /* 0x000ea20000000800 */
[----:B-1----:R-:W-:Y:S01]  /*65f0*/  @!P3 FMUL R22, R22, R22 ;  /* 0x000000161616b220 */ /* 0x002fe20000400000 */
[----:B------:R-:W-:Y:S01]  /*6600*/  FADD R75, R70, R75 ;  /* 0x0000004b464b7221 */ /* 0x000fe20000000000 */
[----:B------:R-:W-:Y:S01]  /*6610*/  ISETP.NE.AND P3, PT, R6, 0x4, PT ;  /* 0x000000040600780c */ /* 0x000fe20003f65270 */
[----:B------:R-:W-:Y:S02]  /*6620*/  @!P4 FMUL R83, R83, 0.5 ;  /* 0x3f0000005353c820 */ /* 0x000fe40000400000 */
[----:B------:R-:W-:Y:S01]  /*6630*/  FADD R75, R75, R76 ;  /* 0x0000004c4b4b7221 */ /* 0x000fe20000000000 */
[----:B---3--:R-:W-:Y:S01]  /*6640*/  @!P5 FMUL R12, R12, R12 ;  /* 0x0000000c0c0cd220 */ /* 0x008fe20000400000 */
[----:B------:R-:W-:Y:S01]  /*6650*/  FSETP.GEU.AND P5, PT, R86, -126, PT ;  /* 0xc2fc00005600780b */ /* 0x000fe20003fae000 */
[----:B------:R-:W1:Y:S01]  /*6660*/  MUFU.EX2 R21, R83 ;  /* 0x0000005300157308 */ /* 0x000e620000000800 */
[----:B------:R-:W-:-:S02]  /*6670*/  SEL R6, R6, RZ, P3 ;  /* 0x000000ff06067207 */ /* 0x000fc40001800000 */
[----:B------:R-:W-:Y:S01]  /*6680*/  F2FP.F16.F32.PACK_AB R26, R13, R12 ;  /* 0x0000000c0d1a723e */ /* 0x000fe200000000ff */
[----:B------:R-:W-:-:S03]  /*6690*/  FADD R12, R75, R12 ;  /* 0x0000000c4b0c7221 */ /* 0x000fc60000000000 */
[----:B------:R-:W-:Y:S01]  /*66a0*/  WARPGROUP.ARRIVE ;  /* 0x00000000000079c5 */ /* 0x000fe20000000000 */
[----:B--2---:R-:W-:Y:S01]  /*66b0*/  @!P6 FMUL R31, R31, R31 ;  /* 0x0000001f1f1fe220 */ /* 0x004fe20000400000 */
[----:B------:R-:W-:-:S03]  /*66c0*/  FADD R13, R12, R13 ;  /* 0x0000000d0c0d7221 */ /* 0x000fc60000000000 */
[----:B------:R-:W-:Y:S01]  /*66d0*/  @!P5 FMUL R86, R86, 0.5 ;  /* 0x3f0000005656d820 */ /* 0x000fe20000400000 */
[----:B------:R-:W-:Y:S03]  /*66e0*/  HGMMA.64x64x16.F32 R88, R24, gdesc[UR8].tnspB, R88, gsb0 ;  /* 0x40e0000818587df0 */ /* 0x000fe60008000858 */
[----:B------:R-:W2:Y:S01]  /*66f0*/  MUFU.EX2 R14, R86 ;  /* 0x00000056000e7308 */ /* 0x000ea20000000800 */
[----:B-1----:R-:W-:Y:S01]  /*6700*/  @!P4 FMUL R21, R21, R21 ;  /* 0x000000151515c220 */ /* 0x002fe20000400000 */
[----:B------:R-:W-:-:S13]  /*6710*/  FSETP.GEU.AND P4, PT, R81, -126, PT ;  /* 0xc2fc00005100780b */ /* 0x000fda0003f8e000 */
[----:B------:R-:W-:Y:S01]  /*6720*/  @!P4 FMUL R81, R81, 0.5 ;  /* 0x3f0000005151c820 */ /* 0x000fe20000400000 */
[----:B--2---:R-:W-:Y:S01]  /*6730*/  @!P5 FMUL R14, R14, R14 ;  /* 0x0000000e0e0ed220 */ /* 0x004fe20000400000 */
[C---:B------:R-:W-:Y:S02]  /*6740*/  FSETP.GEU.AND P5, PT, R85.reuse, -126, PT ;  /* 0xc2fc00005500780b */ /* 0x040fe40003fae000 */
[----:B------:R-:W1:Y:S11]  /*6750*/  MUFU.EX2 R29, R81 ;  /* 0x00000051001d7308 */ /* 0x000e760000000800 */
[----:B------:R-:W-:-:S04]  /*6760*/  @!P5 FMUL R85, R85, 0.5 ;  /* 0x3f0000005555d820 */ /* 0x000fc80000400000 */
[----:B------:R-:W2:Y:S01]  /*6770*/  MUFU.EX2 R20, R85 ;  /* 0x0000005500147308 */ /* 0x000ea20000000800 */
[----:B-1----:R-:W-:Y:S01]  /*6780*/  @!P4 FMUL R29, R29, R29 ;  /* 0x0000001d1d1dc220 */ /* 0x002fe20000400000 */
[----:B------:R-:W-:-:S04]  /*6790*/  ISETP.NE.AND P4, PT, R15, 0x4, PT ;  /* 0x000000040f00780c */ /* 0x000fc80003f85270 */
[----:B------:R-:W-:Y:S01]  /*67a0*/  SEL R15, R15, RZ, P4 ;  /* 0x000000ff0f0f7207 */ /* 0x000fe20002000000 */
[----:B--2---:R-:W-:Y:S01]  /*67b0*/  @!P5 FMUL R20, R20, R20 ;  /* 0x000000141414d220 */ /* 0x004fe20000400000 */
[----:B------:R-:W-:Y:S02]  /*67c0*/  WARPGROUP.DEPBAR.LE gsb0, 0x0 ;  /* 0x00008000000079c5 */ /* 0x000fe40000010000 */
[----:B------:R-:W-:Y:S01]  /*67d0*/  F2FP.F16.F32.PACK_AB R25, R21, R82 ;  /* 0x000000521519723e */ /* 0x000fe200000000ff */
[----:B------:R-:W-:Y:S01]  /*67e0*/  FADD R82, R73, R82 ;  /* 0x0000005249527221 */ /* 0x000fe20000000000 */
[----:B------:R-:W-:Y:S02]  /*67f0*/  F2FP.F16.F32.PACK_AB R27, R23, R14 ;  /* 0x0000000e171b723e */ /* 0x000fe400000000ff */
[----:B------:R-:W-:Y:S01]  /*6800*/  F2FP.F16.F32.PACK_AB R24, R29, R22 ;  /* 0x000000161d18723e */ /* 0x000fe200000000ff */
[----:B------:R-:W-:Y:S01]  /*6810*/  FADD R22, R13, R22 ;  /* 0x000000160d167221 */ /* 0x000fe20000000000 */
[----:B------:R-:W-:Y:S01]  /*6820*/  F2FP.F16.F32.PACK_AB R26, R20, R31 ;  /* 0x0000001f141a723e */ /* 0x000fe200000000ff */
[----:B------:R-:W-:-:S02]  /*6830*/  FADD R21, R82, R21 ;  /* 0x0000001552157221 */ /* 0x000fc40000000000 */
[----:B------:R-:W-:Y:S01]  /*6840*/  FADD R22, R22, R29 ;  /* 0x0000001d16167221 */ /* 0x000fe20000000000 */
[----:B------:R-:W-:Y:S01]  /*6850*/  WARPGROUP.ARRIVE ;  /* 0x00000000000079c5 */ /* 0x000fe20000000000 */
[----:B------:R-:W-:Y:S01]  /*6860*/  FADD R12, R21, R14 ;  /* 0x0000000e150c7221 */ /* 0x000fe20000000000 */
[----:B------:R-:W-:Y:S01]  /*6870*/  SEL R14, RZ, 0x1, P4 ;  /* 0x00000001ff0e7807 */ /* 0x000fe20002000000 */
[----:B------:R-:W-:Y:S02]  /*6880*/  FADD R13, R22, R31 ;  /* 0x0000001f160d7221 */ /* 0x000fe40000000000 */
[----:B------:R-:W-:Y:S01]  /*6890*/  FADD R12, R12, R23 ;  /* 0x000000170c0c7221 */ /* 0x000fe20000000000 */
[----:B------:R-:W-:Y:S01]  /*68a0*/  HGMMA.64x64x16.F32 R88, R24, gdesc[UR4].tnspB, R88, gsb0 ;  /* 0x40e0000418587df0 */ /* 0x000fe20008000858 */
[----:B------:R-:W-:Y:S01]  /*68b0*/  LOP3.LUT R3, R3, R14, RZ, 0x3c, !PT ;  /* 0x0000000e03037212 */ /* 0x000fe200078e3cff */
[----:B------:R-:W-:Y:S01]  /*68c0*/  FADD R13, R13, R20 ;  /* 0x000000140d0d7221 */ /* 0x000fe20000000000 */
[----:B------:R-:W-:-:S02]  /*68d0*/  WARPGROUP.DEPBAR.LE gsb0, 0x0 ;  /* 0x00008000000079c5 */ /* 0x000fc40000010000 */
[C---:B------:R-:W-:Y:S02]  /*68e0*/  IMAD R24, R6.reuse, 0x8, R11 ;  /* 0x0000000806187824 */ /* 0x040fe400078e020b */
[----:B------:R-:W-:-:S03]  /*68f0*/  VIADD R6, R6, 0x1 ;  /* 0x0000000106067836 */ /* 0x000fc60000000000 */
[----:B------:R-:W-:Y:S02]  /*6900*/  PRMT R24, RZ, 0x654, R24 ;  /* 0x00000654ff187816 */ /* 0x000fe40000000018 */
[C---:B------:R-:W-:Y:S02]  /*6910*/  ISETP.NE.AND P3, PT, R6.reuse, 0x4, PT ;  /* 0x000000040600780c */ /* 0x040fe40003f65270 */
[----:B------:R1:W-:Y:S02]  /*6920*/  SYNCS.ARRIVE.TRANS64.RED.A1T0 RZ, [R24+URZ], RZ ;  /* 0x000000ff18ff79a7 */ /* 0x0003e4000810043f */
[----:B------:R-:W-:Y:S01]  /*6930*/  SEL R6, R6, RZ, P3 ;  /* 0x000000ff06067207 */ /* 0x000fe20001800000 */
[----:B------:R-:W-:Y:S08]  /*6940*/  @P2 BRA `(.L_x_31) ;  /* 0x0000000000982947 */ /* 0x000ff00003800000 */
[----:B------:R-:W-:Y:S01]  /*6950*/  ISETP.LT.OR P2, PT, R7, 0x1, !P0 ;  /* 0x000000010700780c */ /* 0x000fe20004741670 */
[----:B------:R-:W-:-:S12]  /*6960*/  BSSY B0, `(.L_x_32) ;  /* 0x0000023000007945 */ /* 0x000fd80003800000 */
[----:B------:R-:W-:Y:S05]  /*6970*/  @P2 BRA `(.L_x_33) ;  /* 0x0000000000842947 */ /* 0x000fea0003800000 */
[----:B------:R-:W-:Y:S02]  /*6980*/  LEA R14, R5, R2, 0x3 ;  /* 0x00000002050e7211 */ /* 0x000fe400078e18ff */
[----:B------:R-:W-:Y:S02]  /*6990*/  SHF.L.U32 R21, R4, 0x1f, RZ ;  /* 0x0000001f04157819 */ /* 0x000fe400000006ff */
[----:B------:R-:W-:Y:S02]  /*69a0*/  ISETP.NE.AND P3, PT, R0, RZ, PT ;  /* 0x000000ff0000720c */ /* 0x000fe40003f65270 */
[----:B------:R-:W2:Y:S02]  /*69b0*/  SYNCS.PHASECHK.TRANS64.TRYWAIT P2, [R14+URZ+0x12020], R21 ;  /* 0x012020150e0075a7 */ /* 0x000ea4000804017f */
[----:B--2---:R-:W-:Y:S09]  /*69c0*/  @!P2 BRA `(.L_x_34) ;  /* 0x0000004c00c4a947 */ /* 0x004ff20003800000 */
.L_x_83:
[----:B------:R-:W-:Y:S05]  /*69d0*/  @P3 BRA `(.L_x_35) ;  /* 0x0000000000143947 */ /* 0x000fea0003800000 */
[----:B------:R-:W-:Y:S01]  /*69e0*/  LOP3.LUT P2, RZ, R16, 0x1f, RZ, 0xc0, !PT ;  /* 0x0000001f10ff7812 */ /* 0x000fe2000784c0ff */
[----:B--2---:R-:W-:-:S04]  /*69f0*/  IMAD.MOV.U32 R21, RZ, RZ, 0x4000 ;  /* 0x00004000ff157424 */ /* 0x004fc800078e00ff */
[----:B------:R3:W-:Y:S08]  /*6a00*/  SYNCS.ARRIVE.TRANS64 RZ, [R14+URZ+0x12000], R21 ;  /* 0x012000150eff79a7 */ /* 0x0007f0000800003f */
[----:B------:R-:W-:Y:S05]  /*6a10*/  @!P2 BRA `(.L_x_35) ;  /* 0x000000000004a947 */ /* 0x000fea0003800000 */
[----:B------:R-:W-:Y:S01]  /*6a20*/  BPT.TRAP 0x1 ;  /* 0x000000040000795c */ /* 0x000fe20000300000 */
.L_x_35:
        /* <DEDUP_REMOVED lines=9> */
[----:B------:R-:W-:Y:S01]  /*6ac0*/  UMOV UR12, UR36 ;  /* 0x00000024000c7c82 */ /* 0x000fe20008000000 */
[----:B------:R-:W-:Y:S01]  /*6ad0*/  UMOV UR13, UR37 ;  /* 0x00000025000d7c82 */ /* 0x000fe20008000000 */
[----:B------:R-:W-:Y:S01]  /*6ae0*/  VIADD R5, R5, 0x1 ;  /* 0x0000000105057836 */ /* 0x000fe20000000000 */
[----:B------:R-:W-:-:S03]  /*6af0*/  IADD3 R8, R8, 0x1, RZ ;  /* 0x0000000108087810 */ /* 0x000fc60007ffe0ff */
[----:B------:R-:W-:Y:S01]  /*6b00*/  USHF.L.U32 UR11, UR11, 0x7, URZ ;  /* 0x000000070b0b7899 */ /* 0x000fe2000800063f */
[C---:B------:R-:W-:Y:S01]  /*6b10*/  ISETP.NE.AND P2, PT, R5.reuse, 0x4, PT ;  /* 0x000000040500780c */ /* 0x040fe20003f45270 */
[----:B------:R-:W-:Y:S02]  /*6b20*/  UIADD3 UR9, UR9, 0x12000, URZ ;  /* 0x0001200009097890 */ /* 0x000fe4000fffe03f */
[----:B------:R-:W-:Y:S01]  /*6b30*/  UIADD3 UR8, UR8, 0x2000, URZ ;  /* 0x0000200008087890 */ /* 0x000fe2000fffe03f */
[----:B--23--:R-:W-:Y:S02]  /*6b40*/  SEL R21, RZ, 0x1, P2 ;  /* 0x00000001ff157807 */ /* 0x00cfe40001000000 */
[----:B------:R-:W-:Y:S02]  /*6b50*/  SEL R5, R5, RZ, P2 ;  /* 0x000000ff05057207 */ /* 0x000fe40001000000 */
[----:B------:R-:W-:-:S04]  /*6b60*/  LOP3.LUT R4, R4, R21, RZ, 0x3c, !PT ;  /* 0x0000001504047212 */ /* 0x000fc800078e3cff */
[----:B------:R2:W-:Y:S02]  /*6b70*/  UTMALDG.4D [UR8], [UR6], desc[UR18] ;  /* 0x00001208060075b4 */ /* 0x0005e40008019000 */
[----:B--2---:R-:W-:Y:S01]  /*6b80*/  NOP ;  /* 0x0000000000007918 */ /* 0x004fe20000000000 */
.L_x_33:
[----:B------:R-:W-:Y:S05]  /*6b90*/  BSYNC B0 ;  /* 0x0000000000007941 */ /* 0x000fea0003800000 */
.L_x_32:
[----:B------:R-:W-:-:S07]  /*6ba0*/  VIADD R7, R7, 0xffffffff ;  /* 0xffffffff07077836 */ /* 0x000fce0000000000 */
.L_x_31:
[----:B------:R-:W-:Y:S01]  /*6bb0*/  IADD3 R10, R10, 0x80, RZ ;  /* 0x000000800a0a7810 */ /* 0x000fe20007ffe0ff */
[----:B------:R-:W-:Y:S01]  /*6bc0*/  IMAD.MOV.U32 R23, RZ, RZ, R19 ;  /* 0x000000ffff177224 */ /* 0x000fe200078e0013 */
[----:B------:R-:W-:Y:S01]  /*6bd0*/  MOV R21, R18 ;  /* 0x0000001200157202 */ /* 0x000fe20000000f00 */
[----:B------:R-:W-:Y:S06]  /*6be0*/  @P1 BRA `(.L_x_36) ;  /* 0xffffffd000c41947 */ /* 0x000fec000383ffff */
.L_x_24:
[----:B------:R-:W-:-:S13]  /*6bf0*/  ISETP.GE.AND P1, PT, R17, 0x1, PT ;  /* 0x000000011100780c */ /* 0x000fda0003f26270 */
[----:B------:R-:W-:Y:S05]  /*6c00*/  @!P1 BRA `(.L_x_37) ;  /* 0x0000003400a09947 */ /* 0x000fea0003800000 */
[----:B------:R-:W-:Y:S01]  /*6c10*/  IMAD.MOV.U32 R21, RZ, RZ, R19 ;  /* 0x000000ffff157224 */ /* 0x000fe200078e0013 */
[----:B------:R-:W-:Y:S02]  /*6c20*/  MOV R20, R18 ;  /* 0x0000001200147202 */ /* 0x000fe40000000f00 */
[----:B------:R-:W-:-:S07]  /*6c30*/  LOP3.LUT R14, R16, 0x1f, RZ, 0xc0, !PT ;  /* 0x0000001f100e7812 */ /* 0x000fce00078ec0ff */
.L_x_50:
[----:B------:R-:W-:Y:S01]  /*6c40*/  IMAD R19, R15, 0x8, R2 ;  /* 0x000000080f137824 */ /* 0x000fe200078e0202 */
[----:B------:R-:W-:-:S07]  /*6c50*/  SHF.L.U32 R18, R3, 0x1f, RZ ;  /* 0x0000001f03127819 */ /* 0x000fce00000006ff */
[----:B------:R-:W-:Y:S05]  /*6c60*/  YIELD ;  /* 0x0000000000007946 */ /* 0x000fea0003800000 */
[----:B------:R-:W2:Y:S02]  /*6c70*/  SYNCS.PHASECHK.TRANS64.TRYWAIT P1, [R19+URZ+0x12000], R18 ;  /* 0x01200012130075a7 */ /* 0x000ea4000802017f */
[----:B--2---:R-:W-:Y:S05]  /*6c80*/  @!P1 BRA `(.L_x_38) ;  /* 0x0000004c00289947 */ /* 0x004fea0003800000 */
.L_x_84:
[----:B------:R-:W-:Y:S05]  /*6c90*/  WARPSYNC.ALL ;  /* 0x0000000000007948 */ /* 0x000fea0003800000 */
[----:B-1----:R-:W-:Y:S01]  /*6ca0*/  LEA R22, R15, UR28, 0xa ;  /* 0x0000001c0f167c11 */ /* 0x002fe2000f8e50ff */
[----:B------:R-:W-:Y:S01]  /*6cb0*/  WARPGROUP.ARRIVE ;  /* 0x00000000000079c5 */ /* 0x000fe20000000000 */
[----:B------:R-:W-:Y:S02]  /*6cc0*/  MOV R23, 0x40000040 ;  /* 0x4000004000177802 */ /* 0x000fe40000000f00 */
[C---:B------:R-:W-:Y:S01]  /*6cd0*/  R2UR UR26, R22.reuse ;  /* 0x00000000161a72ca */ /* 0x040fe200000e0000 */
[----:B--2---:R-:W-:Y:S01]  /*6ce0*/  VIADD R18, R22, 0x2 ;  /* 0x0000000216127836 */ /* 0x004fe20000000000 */
[----:B------:R-:W-:-:S02]  /*6cf0*/  R2UR UR27, R23 ;  /* 0x00000000171b72ca */ /* 0x000fc400000e0000 */
[----:B------:R-:W-:Y:S02]  /*6d00*/  MOV R19, 0x40000040 ;  /* 0x4000004000137802 */ /* 0x000fe40000000f00 */
[----:B------:R-:W-:Y:S01]  /*6d10*/  R2UR UR6, R18 ;  /* 0x00000000120672ca */ /* 0x000fe200000e0000 */
[C---:B------:R-:W-:Y:S01]  /*6d20*/  VIADD R18, R22.reuse, 0x4 ;  /* 0x0000000416127836 */ /* 0x040fe20000000000 */
[----:B------:R-:W-:Y:S01]  /*6d30*/  R2UR UR7, R19 ;  /* 0x00000000130772ca */ /* 0x000fe200000e0000 */
[----:B------:R-:W-:Y:S01]  /*6d40*/  VIADD R22, R22, 0x6 ;  /* 0x0000000616167836 */ /* 0x000fe20000000000 */
[----:B------:R-:W-:Y:S02]  /*6d50*/  MOV R19, 0x40000040 ;  /* 0x4000004000137802 */ /* 0x000fe40000000f00 */
[----:B------:R-:W-:Y:S02]  /*6d60*/  R2UR UR18, R18 ;  /* 0x00000000121272ca */ /* 0x000fe400000e0000 */
[----:B------:R-:W-:Y:S01]  /*6d70*/  R2UR UR19, R19 ;  /* 0x00000000131372ca */ /* 0x000fe200000e0000 */
[----:B------:R-:W-:Y:S01]  /*6d80*/  HGMMA.64x128x16.F32 R24, gdesc[UR24], RZ, !UPT, gsb0 ;  /* 0x01e00000181879f0 */ /* 0x000fe2000c0008ff */
[----:B------:R-:W-:-:S02]  /*6d90*/  MOV R23, 0x40000040 ;  /* 0x4000004000177802 */ /* 0x000fc40000000f00 */
[----:B------:R-:W-:Y:S02]  /*6da0*/  R2UR UR22, R22 ;  /* 0x00000000161672ca */ /* 0x000fe400000e0000 */
[----:B------:R-:W-:Y:S02]  /*6db0*/  R2UR UR23, R23 ;  /* 0x00000000171772ca */ /* 0x000fe400000e0000 */
[----:B------:R-:W-:Y:S01]  /*6dc0*/  ISETP.NE.AND P1, PT, R9, RZ, PT ;  /* 0x000000ff0900720c */ /* 0x000fe20003f25270 */
[----:B------:R-:W-:Y:S02]  /*6dd0*/  WARPGROUP.DEPBAR.LE gsb0, 0x0 ;  /* 0x00008000000079c5 */ /* 0x000fe40000010000 */
[----:B------:R-:W-:-:S06]  /*6de0*/  WARPGROUP.ARRIVE ;  /* 0x00000000000079c5 */ /* 0x000fcc0000000000 */
        /* <DEDUP_REMOVED lines=11> */
[----:B------:R-:W-:Y:S01]  /*6ea0*/  IMAD R18, R5, 0x8, R2 ;  /* 0x0000000805127824 */ /* 0x000fe200078e0202 */
[----:B------:R-:W-:Y:S02]  /*6eb0*/  SHF.L.U32 R19, R4, 0x1f, RZ ;  /* 0x0000001f04137819 */ /* 0x000fe400000006ff */
[----:B------:R-:W-:Y:S02]  /*6ec0*/  ISETP.NE.AND P3, PT, R0, RZ, PT ;  /* 0x000000ff0000720c */ /* 0x000fe40003f65270 */
[----:B------:R-:W1:Y:S02]  /*6ed0*/  SYNCS.PHASECHK.TRANS64.TRYWAIT P2, [R18+URZ+0x12020], R19 ;  /* 0x01202013120075a7 */ /* 0x000e64000804017f */
[----:B-1----:R-:W-:Y:S09]  /*6ee0*/  @!P2 BRA `(.L_x_41) ;  /* 0x0000004800a4a947 */ /* 0x002ff20003800000 */
.L_x_85:
[----:B------:R-:W-:Y:S05]  /*6ef0*/  @P3 BRA `(.L_x_42) ;  /* 0x0000000000143947 */ /* 0x000fea0003800000 */
[----:B------:R-:W-:Y:S02]  /*6f00*/  ISETP.NE.AND P2, PT, R14, RZ, PT ;  /* 0x000000ff0e00720c */ /* 0x000fe40003f45270 */
[----:B-1----:R-:W-:-:S04]  /*6f10*/  MOV R19, 0x4000 ;  /* 0x0000400000137802 */ /* 0x002fc80000000f00 */
[----:B------:R2:W-:Y:S07]  /*6f20*/  SYNCS.ARRIVE.TRANS64 RZ, [R18+URZ+0x12000], R19 ;  /* 0x0120001312ff79a7 */ /* 0x0005ee000800003f */
[----:B------:R-:W-:Y:S05]  /*6f30*/  @!P2 BRA `(.L_x_42) ;  /* 0x000000000004a947 */ /* 0x000fea0003800000 */
[----:B------:R-:W-:Y:S01]  /*6f40*/  BPT.TRAP 0x1 ;  /* 0x000000040000795c */ /* 0x000fe20000300000 */
.L_x_42:
[----:B-12---:R-:W-:Y:S01]  /*6f50*/  IMAD R19, R5, 0x4000, R2 ;  /* 0x0000400005137824 */ /* 0x006fe200078e0202 */
        /* <DEDUP_REMOVED lines=10> */
[----:B------:R-:W-:Y:S01]  /*7000*/  UMOV UR12, UR36 ;  /* 0x00000024000c7c82 */ /* 0x000fe20008000000 */
[----:B------:R-:W-:Y:S01]  /*7010*/  UMOV UR13, UR37 ;  /* 0x00000025000d7c82 */ /* 0x000fe20008000000 */
[----:B------:R-:W-:Y:S01]  /*7020*/  ISETP.NE.AND P2, PT, R5, 0x4, PT ;  /* 0x000000040500780c */ /* 0x000fe20003f45270 */
[----:B------:R-:W-:-:S02]  /*7030*/  USHF.L.U32 UR11, UR11, 0x7, URZ ;  /* 0x000000070b0b7899 */ /* 0x000fc4000800063f */
[----:B------:R-:W-:Y:S01]  /*7040*/  UIADD3 UR9, UR9, 0x12000, URZ ;  /* 0x0001200009097890 */ /* 0x000fe2000fffe03f */
[----:B------:R-:W-:Y:S01]  /*7050*/  SEL R19, RZ, 0x1, P2 ;  /* 0x00000001ff137807 */ /* 0x000fe20001000000 */
[----:B------:R-:W-:Y:S01]  /*7060*/  UIADD3 UR8, UR8, 0x2000, URZ ;  /* 0x0000200008087890 */ /* 0x000fe2000fffe03f */
[----:B------:R-:W-:Y:S02]  /*7070*/  SEL R5, R5, RZ, P2 ;  /* 0x000000ff05057207 */ /* 0x000fe40001000000 */
[----:B------:R-:W-:-:S06]  /*7080*/  LOP3.LUT R4, R4, R19, RZ, 0x3c, !PT ;  /* 0x0000001304047212 */ /* 0x000fcc00078e3cff */
[----:B------:R1:W-:Y:S02]  /*7090*/  UTMALDG.4D [UR8], [UR6], desc[UR18] ;  /* 0x00001208060075b4 */ /* 0x0003e40008019000 */
[----:B-1----:R-:W-:Y:S01]  /*70a0*/  NOP ;  /* 0x0000000000007918 */ /* 0x002fe20000000000 */
.L_x_40:
[----:B------:R-:W-:-:S07]  /*70b0*/  VIADD R7, R7, 0xffffffff ;  /* 0xffffffff07077836 */ /* 0x000fce0000000000 */
.L_x_39:
[----:B------:R-:W-:Y:S01]  /*70c0*/  IADD3 R15, R15, 0x1, RZ ;  /* 0x000000010f0f7810 */ /* 0x000fe20007ffe0ff */
[----:B------:R-:W-:Y:S05]  /*70d0*/  WARPSYNC.ALL ;  /* 0x0000000000007948 */ /* 0x000fea0003800000 */
[----:B------:R-:W-:-:S04]  /*70e0*/  ISETP.NE.AND P2, PT, R15, 0x4, PT ;  /* 0x000000040f00780c */ /* 0x000fc80003f45270 */
[----:B------:R-:W-:Y:S02]  /*70f0*/  SEL R18, RZ, 0x1, P2 ;  /* 0x00000001ff127807 */ /* 0x000fe40001000000 */
[----:B------:R-:W-:Y:S02]  /*7100*/  SEL R15, R15, RZ, P2 ;  /* 0x000000ff0f0f7207 */ /* 0x000fe40001000000 */
[----:B------:R-:W-:Y:S01]  /*7110*/  LOP3.LUT R3, R3, R18, RZ, 0x3c, !PT ;  /* 0x0000001203037212 */ /* 0x000fe200078e3cff */
[C---:B------:R-:W-:Y:S01]  /*7120*/  VIADD R18, R10.reuse, 0x1 ;  /* 0x000000010a127836 */ /* 0x040fe20000000000 */
[C---:B------:R-:W-:Y:S01]  /*7130*/  ISETP.GE.AND P2, PT, R10.reuse, UR29, PT ;  /* 0x0000001d0a007c0c */ /* 0x040fe2000bf46270 */
[C---:B------:R-:W-:Y:S01]  /*7140*/  VIADD R22, R10.reuse, 0x9 ;  /* 0x000000090a167836 */ /* 0x040fe20000000000 */
[----:B------:R-:W-:Y:S01]  /*7150*/  IADD3 R19, R10, 0x8, RZ ;  /* 0x000000080a137810 */ /* 0x000fe20007ffe0ff */
[----:B------:R-:W-:Y:S01]  /*7160*/  BSSY B0, `(.L_x_43) ;  /* 0x00000e0000007945 */ /* 0x000fe20003800000 */
[----:B------:R-:W-:-:S02]  /*7170*/  ISETP.GE.AND P4, PT, R18, UR29, PT ;  /* 0x0000001d12007c0c */ /* 0x000fc4000bf86270 */
[----:B------:R-:W-:Y:S02]  /*7180*/  IADD3 R18, R10, 0x10, RZ ;  /* 0x000000100a127810 */ /* 0x000fe40007ffe0ff */
[----:B------:R-:W-:Y:S02]  /*7190*/  FSEL R24, R24, -INF , !P2 ;  /* 0xff80000018187808 */ /* 0x000fe40005000000 */
[----:B------:R-:W-:Y:S01]  /*71a0*/  ISETP.GE.AND P5, PT, R18, UR29, PT ;  /* 0x0000001d12007c0c */ /* 0x000fe2000bfa6270 */
[----:B------:R-:W-:Y:S01]  /*71b0*/  VIADD R18, R10, 0x11 ;  /* 0x000000110a127836 */ /* 0x000fe20000000000 */
[----:B------:R-:W-:Y:S01]  /*71c0*/  FSEL R23, R26, -INF , !P2 ;  /* 0xff8000001a177808 */ /* 0x000fe20005000000 */
[----:B------:R-:W-:Y:S01]  /*71d0*/  VIADD R26, R10, 0x49 ;  /* 0x000000490a1a7836 */ /* 0x000fe20000000000 */
[----:B------:R-:W-:Y:S02]  /*71e0*/  ISETP.GE.AND P3, PT, R19, UR29, PT ;  /* 0x0000001d13007c0c */ /* 0x000fe4000bf66270 */
[----:B------:R-:W-:Y:S01]  /*71f0*/  ISETP.GE.AND P2, PT, R18, UR29, PT ;  /* 0x0000001d12007c0c */ /* 0x000fe2000bf46270 */
[----:B------:R-:W-:Y:S01]  /*7200*/  VIADD R18, R10, 0x19 ;  /* 0x000000190a127836 */ /* 0x000fe20000000000 */
[----:B------:R-:W-:-:S02]  /*7210*/  FSEL R28, R28, -INF , !P3 ;  /* 0xff8000001c1c7808 */ /* 0x000fc40005800000 */
[----:B------:R-:W-:Y:S02]  /*7220*/  FSEL R30, R30, -INF , !P3 ;  /* 0xff8000001e1e7808 */ /* 0x000fe40005800000 */
[----:B------:R-:W-:Y:S02]  /*7230*/  IADD3 R19, R10, 0x18, RZ ;  /* 0x000000180a137810 */ /* 0x000fe40007ffe0ff */
[----:B------:R-:W-:Y:S01]  /*7240*/  ISETP.GE.AND P3, PT, R18, UR29, PT ;  /* 0x0000001d12007c0c */ /* 0x000fe2000bf66270 */
[----:B------:R-:W-:Y:S01]  /*7250*/  VIADD R18, R10, 0x21 ;  /* 0x000000210a127836 */ /* 0x000fe20000000000 */
[----:B------:R-:W-:Y:S02]  /*7260*/  FSEL R25, R25, -INF , !P4 ;  /* 0xff80000019197808 */ /* 0x000fe40006000000 */
[----:B------:R-:W-:Y:S02]  /*7270*/  FSEL R27, R27, -INF , !P4 ;  /* 0xff8000001b1b7808 */ /* 0x000fe40006000000 */
[----:B------:R-:W-:-:S02]  /*7280*/  ISETP.GE.AND P6, PT, R22, UR29, PT ;  /* 0x0000001d16007c0c */ /* 0x000fc4000bfc6270 */
[----:B------:R-:W-:Y:S02]  /*7290*/  ISETP.GE.AND P4, PT, R19, UR29, PT ;  /* 0x0000001d13007c0c */ /* 0x000fe4000bf86270 */
[----:B------:R-:W-:Y:S02]  /*72a0*/  IADD3 R19, R10, 0x20, RZ ;  /* 0x000000200a137810 */ /* 0x000fe40007ffe0ff */
[----:B------:R-:W-:Y:S02]  /*72b0*/  FSEL R32, R32, -INF , !P5 ;  /* 0xff80000020207808 */ /* 0x000fe40006800000 */
[----:B------:R-:W-:Y:S02]  /*72c0*/  FSEL R34, R34, -INF , !P5 ;  /* 0xff80000022227808 */ /* 0x000fe40006800000 */
[----:B------:R-:W-:Y:S01]  /*72d0*/  ISETP.GE.AND P5, PT, R18, UR29, PT ;  /* 0x0000001d12007c0c */ /* 0x000fe2000bfa6270 */
[----:B------:R-:W-:Y:S01]  /*72e0*/  VIADD R18, R10, 0x29 ;  /* 0x000000290a127836 */ /* 0x000fe20000000000 */
[----:B------:R-:W-:-:S02]  /*72f0*/  FSEL R29, R29, -INF , !P6 ;  /* 0xff8000001d1d7808 */ /* 0x000fc40007000000 */
[----:B------:R-:W-:Y:S02]  /*7300*/  FSEL R31, R31, -INF , !P6 ;  /* 0xff8000001f1f7808 */ /* 0x000fe40007000000 */
        /* <DEDUP_REMOVED lines=12> */
[----:B------:R-:W-:-:S02]  /*73d0*/  FSEL R37, R37, -INF , !P3 ;  /* 0xff80000025257808 */ /* 0x000fc40005800000 */
[----:B------:R-:W-:Y:S02]  /*73e0*/  FSEL R39, R39, -INF , !P3 ;  /* 0xff80000027277808 */ /* 0x000fe40005800000 */
[----:B------:R-:W-:Y:S01]  /*73f0*/  ISETP.GE.AND P6, PT, R18, UR29, PT ;  /* 0x0000001d12007c0c */ /* 0x000fe2000bfc6270 */
[C---:B------:R-:W-:Y:S01]  /*7400*/  VIADD R18, R10.reuse, 0x39 ;  /* 0x000000390a127836 */ /* 0x040fe20000000000 */
[----:B------:R-:W-:Y:S02]  /*7410*/  ISETP.GE.AND P3, PT, R19, UR29, PT ;  /* 0x0000001d13007c0c */ /* 0x000fe4000bf66270 */
[----:B------:R-:W-:Y:S02]  /*7420*/  IADD3 R19, R10, 0x38, RZ ;  /* 0x000000380a137810 */ /* 0x000fe40007ffe0ff */
[----:B------:R-:W-:Y:S02]  /*7430*/  FSEL R41, R41, -INF , !P5 ;  /* 0xff80000029297808 */ /* 0x000fe40006800000 */
[----:B------:R-:W-:-:S02]  /*7440*/  FSEL R43, R43, -INF , !P5 ;  /* 0xff8000002b2b7808 */ /* 0x000fc40006800000 */
[----:B------:R-:W-:Y:S02]  /*7450*/  FSEL R44, R44, -INF , !P2 ;  /* 0xff8000002c2c7808 */ /* 0x000fe40005000000 */
[----:B------:R-:W-:Y:S02]  /*7460*/  FSEL R46, R46, -INF , !P2 ;  /* 0xff8000002e2e7808 */ /* 0x000fe40005000000 */
[----:B------:R-:W-:Y:S02]  /*7470*/  ISETP.GE.AND P5, PT, R19, UR29, PT ;  /* 0x0000001d13007c0c */ /* 0x000fe4000bfa6270 */
[----:B------:R-:W-:Y:S01]  /*7480*/  ISETP.GE.AND P2, PT, R18, UR29, PT ;  /* 0x0000001d12007c0c */ /* 0x000fe2000bf46270 */
[C---:B------:R-:W-:Y:S01]  /*7490*/  VIADD R18, R10.reuse, 0x41 ;  /* 0x000000410a127836 */ /* 0x040fe20000000000 */
[----:B------:R-:W-:Y:S02]  /*74a0*/  IADD3 R19, R10, 0x40, RZ ;  /* 0x000000400a137810 */ /* 0x000fe40007ffe0ff */
[----:B------:R-:W-:-:S02]  /*74b0*/  FSEL R45, R45, -INF , !P4 ;  /* 0xff8000002d2d7808 */ /* 0x000fc40006000000 */
[----:B------:R-:W-:Y:S02]  /*74c0*/  FSEL R47, R47, -INF , !P4 ;  /* 0xff8000002f2f7808 */ /* 0x000fe40006000000 */
[----:B------:R-:W-:Y:S02]  /*74d0*/  ISETP.GE.AND P4, PT, R19, UR29, PT ;  /* 0x0000001d13007c0c */ /* 0x000fe4000bf86270 */
[----:B------:R-:W-:Y:S02]  /*74e0*/  FSEL R48, R48, -INF , !P3 ;  /* 0xff80000030307808 */ /* 0x000fe40005800000 */
[----:B------:R-:W-:Y:S02]  /*74f0*/  FSEL R50, R50, -INF , !P3 ;  /* 0xff80000032327808 */ /* 0x000fe40005800000 */
[----:B------:R-:W-:Y:S02]  /*7500*/  IADD3 R19, R10, 0x48, RZ ;  /* 0x000000480a137810 */ /* 0x000fe40007ffe0ff */
[----:B------:R-:W-:-:S02]  /*7510*/  ISETP.GE.AND P3, PT, R18, UR29, PT ;  /* 0x0000001d12007c0c */ /* 0x000fc4000bf66270 */
[----:B------:R-:W-:Y:S02]  /*7520*/  FMNMX R18, R24, R21, !PT ;  /* 0x0000001518127209 */ /* 0x000fe40007800000 */
[----:B------:R-:W-:Y:S02]  /*7530*/  FSEL R49, R49, -INF , !P6 ;  /* 0xff80000031317808 */ /* 0x000fe40007000000 */
[----:B------:R-:W-:Y:S02]  /*7540*/  FSEL R51, R51, -INF , !P6 ;  /* 0xff80000033337808 */ /* 0x000fe40007000000 */
[----:B------:R-:W-:Y:S02]  /*7550*/  ISETP.GE.AND P6, PT, R19, UR29, PT ;  /* 0x0000001d13007c0c */ /* 0x000fe4000bfc6270 */
        /* <DEDUP_REMOVED lines=23> */
[----:B------:R-:W-:Y:S02]  /*76d0*/  FSEL R52, R52, -INF , !P5 ;  /* 0xff80000034347808 */ /* 0x000fe40006800000 */
[----:B------:R-:W-:Y:S02]  /*76e0*/  FSEL R54, R54, -INF , !P5 ;  /* 0xff80000036367808 */ /* 0x000fe40006800000 */
[----:B------:R-:W-:-:S02]  /*76f0*/  ISETP.GE.AND P5, PT, R26, UR29, PT ;  /* 0x0000001d1a007c0c */ /* 0x000fc4000bfa6270 */
[----:B------:R-:W-:Y:S02]  /*7700*/  IADD3 R26, R10, 0x50, RZ ;  /* 0x000000500a1a7810 */ /* 0x000fe40007ffe0ff */
[----:B------:R-:W-:Y:S02]  /*7710*/  FMNMX R121, R47, R22, !PT ;  /* 0x000000162f797209 */ /* 0x000fe40007800000 */
[----:B------:R-:W-:Y:S02]  /*7720*/  FMNMX R19, R49, R18, !PT ;  /* 0x0000001231137209 */ /* 0x000fe40007800000 */
[----:B------:R-:W-:Y:S02]  /*7730*/  FSEL R53, R53, -INF , !P2 ;  /* 0xff80000035357808 */ /* 0x000fe40005000000 */
[----:B------:R-:W-:Y:S02]  /*7740*/  FSEL R55, R55, -INF , !P2 ;  /* 0xff80000037377808 */ /* 0x000fe40005000000 */
[----:B------:R-:W-:Y:S01]  /*7750*/  ISETP.GE.AND P2, PT, R26, UR29, PT ;  /* 0x0000001d1a007c0c */ /* 0x000fe2000bf46270 */
[----:B------:R-:W-:Y:S01]  /*7760*/  VIADD R26, R10, 0x51 ;  /* 0x000000510a1a7836 */ /* 0x000fe20000000000 */
[----:B------:R-:W-:-:S02]  /*7770*/  FMNMX R22, R50, R121, !PT ;  /* 0x0000007932167209 */ /* 0x000fc40007800000 */
[----:B------:R-:W-:Y:S02]  /*7780*/  FMNMX R18, R52, R19, !PT ;  /* 0x0000001334127209 */ /* 0x000fe40007800000 */
[----:B------:R-:W-:Y:S02]  /*7790*/  FMNMX R121, R51, R22, !PT ;  /* 0x0000001633797209 */ /* 0x000fe40007800000 */
[----:B------:R-:W-:Y:S02]  /*77a0*/  FSEL R56, R56, -INF , !P4 ;  /* 0xff80000038387808 */ /* 0x000fe40006000000 */
[----:B------:R-:W-:Y:S02]  /*77b0*/  FSEL R58, R58, -INF , !P4 ;  /* 0xff8000003a3a7808 */ /* 0x000fe40006000000 */
[----:B------:R-:W-:Y:S02]  /*77c0*/  FMNMX R19, R53, R18, !PT ;  /* 0x0000001235137209 */ /* 0x000fe40007800000 */
[----:B------:R-:W-:-:S02]  /*77d0*/  ISETP.GE.AND P4, PT, R26, UR29, PT ;  /* 0x0000001d1a007c0c */ /* 0x000fc4000bf86270 */
[----:B------:R-:W-:Y:S02]  /*77e0*/  IADD3 R26, R10, 0x58, RZ ;  /* 0x000000580a1a7810 */ /* 0x000fe40007ffe0ff */
[----:B------:R-:W-:Y:S02]  /*77f0*/  FMNMX R22, R54, R121, !PT ;  /* 0x0000007936167209 */ /* 0x000fe40007800000 */
[----:B------:R-:W-:Y:S02]  /*7800*/  FSEL R57, R57, -INF , !P3 ;  /* 0xff80000039397808 */ /* 0x000fe40005800000 */
[----:B------:R-:W-:Y:S02]  /*7810*/  FMNMX R18, R56, R19, !PT ;  /* 0x0000001338127209 */ /* 0x000fe40007800000 */
[----:B------:R-:W-:Y:S02]  /*7820*/  FSEL R59, R59, -INF , !P3 ;  /* 0xff8000003b3b7808 */ /* 0x000fe40005800000 */
[----:B------:R-:W-:Y:S01]  /*7830*/  ISETP.GE.AND P3, PT, R26, UR29, PT ;  /* 0x0000001d1a007c0c */ /* 0x000fe2000bf66270 */
[----:B------:R-:W-:Y:S01]  /*7840*/  VIADD R26, R10, 0x59 ;  /* 0x000000590a1a7836 */ /* 0x000fe20000000000 */
[----:B------:R-:W-:-:S02]  /*7850*/  FMNMX R121, R55, R22, !PT ;  /* 0x0000001637797209 */ /* 0x000fc40007800000 */
[----:B------:R-:W-:Y:S02]  /*7860*/  FSEL R60, R60, -INF , !P6 ;  /* 0xff8000003c3c7808 */ /* 0x000fe40007000000 */
[----:B------:R-:W-:Y:S02]  /*7870*/  FMNMX R19, R57, R18, !PT ;  /* 0x0000001239137209 */ /* 0x000fe40007800000 */
[----:B------:R-:W-:Y:S02]  /*7880*/  FSEL R62, R62, -INF , !P6 ;  /* 0xff8000003e3e7808 */ /* 0x000fe40007000000 */
[----:B------:R-:W-:Y:S02]  /*7890*/  FMNMX R22, R58, R121, !PT ;  /* 0x000000793a167209 */ /* 0x000fe40007800000 */
[----:B------:R-:W-:Y:S02]  /*78a0*/  ISETP.GE.AND P6, PT, R26, UR29, PT ;  /* 0x0000001d1a007c0c */ /* 0x000fe4000bfc6270 */
[----:B------:R-:W-:-:S02]  /*78b0*/  FSEL R61, R61, -INF , !P5 ;  /* 0xff8000003d3d7808 */ /* 0x000fc40006800000 */
[----:B------:R-:W-:Y:S02]  /*78c0*/  FMNMX R18, R60, R19, !PT ;  /* 0x000000133c127209 */ /* 0x000fe40007800000 */
[----:B------:R-:W-:Y:S02]  /*78d0*/  IADD3 R26, R10, 0x60, RZ ;  /* 0x000000600a1a7810 */ /* 0x000fe40007ffe0ff */
[----:B------:R-:W-:Y:S02]  /*78e0*/  FMNMX R121, R59, R22, !PT ;  /* 0x000000163b797209 */ /* 0x000fe40007800000 */
[----:B------:R-:W-:Y:S02]  /*78f0*/  FSEL R63, R63, -INF , !P5 ;  /* 0xff8000003f3f7808 */ /* 0x000fe40006800000 */
[----:B------:R-:W-:Y:S02]  /*7900*/  FSEL R64, R64, -INF , !P2 ;  /* 0xff80000040407808 */ /* 0x000fe40005000000 */
[----:B------:R-:W-:-:S02]  /*7910*/  FMNMX R19, R61, R18, !PT ;  /* 0x000000123d137209 */ /* 0x000fc40007800000 */
[----:B------:R-:W-:Y:S01]  /*7920*/  ISETP.GE.AND P5, PT, R26, UR29, PT ;  /* 0x0000001d1a007c0c */ /* 0x000fe2000bfa6270 */
[----:B------:R-:W-:Y:S01]  /*7930*/  VIADD R26, R10, 0x61 ;  /* 0x000000610a1a7836 */ /* 0x000fe20000000000 */
[----:B------:R-:W-:Y:S02]  /*7940*/  FMNMX R22, R62, R121, !PT ;  /* 0x000000793e167209 */ /* 0x000fe40007800000 */
[----:B------:R-:W-:Y:S02]  /*7950*/  FSEL R65, R65, -INF , !P4 ;  /* 0xff80000041417808 */ /* 0x000fe40006000000 */
[----:B------:R-:W-:Y:S02]  /*7960*/  FMNMX R18, R64, R19, !PT ;  /* 0x0000001340127209 */ /* 0x000fe40007800000 */
[----:B------:R-:W-:Y:S02]  /*7970*/  FSEL R66, R66, -INF , !P2 ;  /* 0xff80000042427808 */ /* 0x000fe40005000000 */
[----:B------:R-:W-:-:S02]  /*7980*/  ISETP.GE.AND P2, PT, R26, UR29, PT ;  /* 0x0000001d1a007c0c */ /* 0x000fc4000bf46270 */
[----:B------:R-:W-:Y:S02]  /*7990*/  FMNMX R121, R63, R22, !PT ;  /* 0x000000163f797209 */ /* 0x000fe40007800000 */
[----:B------:R-:W-:Y:S02]  /*79a0*/  IADD3 R26, R10, 0x68, RZ ;  /* 0x000000680a1a7810 */ /* 0x000fe40007ffe0ff */
[----:B------:R-:W-:Y:S02]  /*79b0*/  FSEL R68, R68, -INF , !P3 ;  /* 0xff80000044447808 */ /* 0x000fe40005800000 */
[----:B------:R-:W-:Y:S02]  /*79c0*/  FMNMX R19, R65, R18, !PT ;  /* 0x0000001241137209 */ /* 0x000fe40007800000 */
[----:B------:R-:W-:Y:S02]  /*79d0*/  FSEL R67, R67, -INF , !P4 ;  /* 0xff80000043437808 */ /* 0x000fe40006000000 */
[----:B------:R-:W-:-:S02]  /*79e0*/  FMNMX R22, R66, R121, !PT ;  /* 0x0000007942167209 */ /* 0x000fc40007800000 */
[----:B------:R-:W-:Y:S01]  /*79f0*/  ISETP.GE.AND P4, PT, R26, UR29, PT ;  /* 0x0000001d1a007c0c */ /* 0x000fe2000bf86270 */
[----:B------:R-:W-:Y:S01]  /*7a00*/  VIADD R26, R10, 0x69 ;  /* 0x000000690a1a7836 */ /* 0x000fe20000000000 */
[----:B------:R-:W-:Y:S02]  /*7a10*/  FSEL R69, R69, -INF , !P6 ;  /* 0xff80000045457808 */ /* 0x000fe40007000000 */
[----:B------:R-:W-:Y:S02]  /*7a20*/  FMNMX R18, R68, R19, !PT ;  /* 0x0000001344127209 */ /* 0x000fe40007800000 */
[----:B------:R-:W-:Y:S02]  /*7a30*/  FSEL R70, R70, -INF , !P3 ;  /* 0xff80000046467808 */ /* 0x000fe40005800000 */
[----:B------:R-:W-:Y:S02]  /*7a40*/  FMNMX R121, R67, R22, !PT ;  /* 0x0000001643797209 */ /* 0x000fe40007800000 */
[----:B------:R-:W-:-:S02]  /*7a50*/  FSEL R72, R72, -INF , !P5 ;  /* 0xff80000048487808 */ /* 0x000fc40006800000 */
[----:B------:R-:W-:Y:S02]  /*7a60*/  FMNMX R19, R69, R18, !PT ;  /* 0x0000001245137209 */ /* 0x000fe40007800000 */
[----:B------:R-:W-:Y:S02]  /*7a70*/  ISETP.GE.AND P3, PT, R26, UR29, PT ;  /* 0x0000001d1a007c0c */ /* 0x000fe4000bf66270 */
[----:B------:R-:W-:Y:S02]  /*7a80*/  IADD3 R26, R10, 0x70, RZ ;  /* 0x000000700a1a7810 */ /* 0x000fe40007ffe0ff */
[----:B------:R-:W-:Y:S02]  /*7a90*/  FSEL R71, R71, -INF , !P6 ;  /* 0xff80000047477808 */ /* 0x000fe40007000000 */
[----:B------:R-:W-:Y:S02]  /*7aa0*/  FMNMX R22, R70, R121, !PT ;  /* 0x0000007946167209 */ /* 0x000fe40007800000 */
[----:B------:R-:W-:-:S02]  /*7ab0*/  FSEL R73, R73, -INF , !P2 ;  /* 0xff80000049497808 */ /* 0x000fc40005000000 */
[----:B------:R-:W-:Y:S02]  /*7ac0*/  FMNMX R18, R72, R19, !PT ;  /* 0x0000001348127209 */ /* 0x000fe40007800000 */
[----:B------:R-:W-:Y:S01]  /*7ad0*/  ISETP.GE.AND P6, PT, R26, UR29, PT ;  /* 0x0000001d1a007c0c */ /* 0x000fe2000bfc6270 */
[----:B------:R-:W-:Y:S01]  /*7ae0*/  VIADD R26, R10, 0x71 ;  /* 0x000000710a1a7836 */ /* 0x000fe20000000000 */
        /* <DEDUP_REMOVED lines=8> */
[----:B------:R-:W-:Y:S02]  /*7b70*/  ISETP.GE.AND P5, PT, R26, UR29, PT ;  /* 0x0000001d1a007c0c */ /* 0x000fe4000bfa6270 */
[----:B------:R-:W-:-:S02]  /*7b80*/  IADD3 R26, R10, 0x78, RZ ;  /* 0x000000780a1a7810 */ /* 0x000fc40007ffe0ff */
[----:B------:R-:W-:Y:S02]  /*7b90*/  FSEL R78, R78, -INF , !P4 ;  /* 0xff8000004e4e7808 */ /* 0x000fe40006000000 */
[----:B------:R-:W-:Y:S02]  /*7ba0*/  FMNMX R121, R75, R22, !PT ;  /* 0x000000164b797209 */ /* 0x000fe40007800000 */
[----:B------:R-:W-:Y:S02]  /*7bb0*/  FSEL R80, R80, -INF , !P6 ;  /* 0xff80000050507808 */ /* 0x000fe40007000000 */
[----:B------:R-:W-:Y:S02]  /*7bc0*/  FMNMX R19, R77, R18, !PT ;  /* 0x000000124d137209 */ /* 0x000fe40007800000 */
[----:B------:R-:W-:Y:S01]  /*7bd0*/  ISETP.GE.AND P2, PT, R26, UR29, PT ;  /* 0x0000001d1a007c0c */ /* 0x000fe2000bf46270 */
[----:B------:R-:W-:Y:S01]  /*7be0*/  VIADD R26, R10, 0x79 ;  /* 0x000000790a1a7836 */ /* 0x000fe20000000000 */
[----:B------:R-:W-:-:S02]  /*7bf0*/  FSEL R79, R79, -INF , !P3 ;  /* 0xff8000004f4f7808 */ /* 0x000fc40005800000 */
[----:B------:R-:W-:Y:S02]  /*7c00*/  FMNMX R22, R78, R121, !PT ;  /* 0x000000794e167209 */ /* 0x000fe40007800000 */
[----:B------:R-:W-:Y:S02]  /*7c10*/  FSEL R81, R81, -INF , !P5 ;  /* 0xff80000051517808 */ /* 0x000fe40006800000 */
[----:B------:R-:W-:Y:S02]  /*7c20*/  FMNMX R18, R80, R19, !PT ;  /* 0x0000001350127209 */ /* 0x000fe40007800000 */
[----:B------:R-:W-:Y:S02]  /*7c30*/  FSEL R82, R82, -INF , !P6 ;  /* 0xff80000052527808 */ /* 0x000fe40007000000 */
[----:B------:R-:W-:Y:S02]  /*7c40*/  FMNMX R121, R79, R22, !PT ;  /* 0x000000164f797209 */ /* 0x000fe40007800000 */
[----:B------:R-:W-:-:S02]  /*7c50*/  ISETP.GE.AND P4, PT, R26, UR29, PT ;  /* 0x0000001d1a007c0c */ /* 0x000fc4000bf86270 */
[----:B------:R-:W-:Y:S02]  /*7c60*/  FSEL R84, R84, -INF , !P2 ;  /* 0xff80000054547808 */ /* 0x000fe40005000000 */
[----:B------:R-:W-:Y:S02]  /*7c70*/  FMNMX R19, R81, R18, !PT ;  /* 0x0000001251137209 */ /* 0x000fe40007800000 */
[----:B------:R-:W-:Y:S02]  /*7c80*/  FSEL R83, R83, -INF , !P5 ;  /* 0xff80000053537808 */ /* 0x000fe40006800000 */
[----:B------:R-:W-:Y:S02]  /*7c90*/  FMNMX R22, R82, R121, !PT ;  /* 0x0000007952167209 */ /* 0x000fe40007800000 */
[----:B------:R-:W-:Y:S02]  /*7ca0*/  FSEL R85, R85, -INF , !P4 ;  /* 0xff80000055557808 */ /* 0x000fe40006000000 */
[----:B------:R-:W-:-:S02]  /*7cb0*/  FMNMX R18, R84, R19, !PT ;  /* 0x0000001354127209 */ /* 0x000fc40007800000 */
[----:B------:R-:W-:Y:S02]  /*7cc0*/  FMNMX R121, R83, R22, !PT ;  /* 0x0000001653797209 */ /* 0x000fe40007800000 */
[----:B------:R-:W-:Y:S02]  /*7cd0*/  FMNMX R22, R85, R18, !PT ;  /* 0x0000001255167209 */ /* 0x000fe40007800000 */
[----:B------:R-:W-:Y:S02]  /*7ce0*/  FSEL R86, R86, -INF , !P2 ;  /* 0xff80000056567808 */ /* 0x000fe40005000000 */
[----:B------:R-:W-:Y:S01]  /*7cf0*/  FSEL R87, R87, -INF , !P4 ;  /* 0xff80000057577808 */ /* 0x000fe20006000000 */
[----:B------:R-:W1:Y:S01]  /*7d00*/  SHFL.BFLY PT, R19, R22, 0x1, 0x1f ;  /* 0x0c201f0016137f89 */ /* 0x000e6200000e0000 */
[----:B------:R-:W-:Y:S02]  /*7d10*/  FMNMX R26, R86, R121, !PT ;  /* 0x00000079561a7209 */ /* 0x000fe40007800000 */
[----:B------:R-:W-:-:S02]  /*7d20*/  LEA R124, R6, R11, 0x3 ;  /* 0x0000000b067c7211 */ /* 0x000fc400078e18ff */
[----:B------:R-:W-:Y:S02]  /*7d30*/  FMNMX R120, R87, R26, !PT ;  /* 0x0000001a57787209 */ /* 0x000fe40007800000 */
[----:B------:R-:W-:-:S03]  /*7d40*/  PRMT R124, RZ, 0x654, R124 ;  /* 0x00000654ff7c7816 */ /* 0x000fc6000000007c */
[----:B------:R-:W2:Y:S01]  /*7d50*/  SHFL.BFLY PT, R121, R120, 0x1, 0x1f ;  /* 0x0c201f0078797f89 */ /* 0x000ea200000e0000 */
[----:B------:R3:W-:Y:S01]  /*7d60*/  SYNCS.ARRIVE.TRANS64.RED.A1T0 RZ, [R124+URZ], RZ ;  /* 0x000000ff7cff79a7 */ /* 0x0007e2000810043f */
[----:B-1----:R-:W-:-:S05]  /*7d70*/  FMNMX R122, R22, R19, !PT ;  /* 0x00000013167a7209 */ /* 0x002fca0007800000 */
[----:B------:R-:W1:Y:S01]  /*7d80*/  SHFL.BFLY PT, R19, R122, 0x2, 0x1f ;  /* 0x0c401f007a137f89 */ /* 0x000e6200000e0000 */
[----:B--2---:R-:W-:Y:S01]  /*7d90*/  FMNMX R123, R120, R121, !PT ;  /* 0x00000079787b7209 */ /* 0x004fe20007800000 */
[----:B------:R-:W-:-:S04]  /*7da0*/  IMAD R120, R15, 0x8, R2 ;  /* 0x000000080f787824 */ /* 0x000fc800078e0202 */
[----:B------:R-:W2:Y:S01]  /*7db0*/  SHFL.BFLY PT, R18, R123, 0x2, 0x1f ;  /* 0x0c401f007b127f89 */ /* 0x000ea200000e0000 */
[----:B-1----:R-:W-:-:S04]  /*7dc0*/  FMNMX R19, R122, R19, !PT ;  /* 0x000000137a137209 */ /* 0x002fc80007800000 */
[----:B------:R-:W-:-:S04]  /*7dd0*/  FSETP.NEU.AND P2, PT, R19, -INF , PT ;  /* 0xff8000001300780b */ /* 0x000fc80003f4d000 */
[----:B------:R-:W-:Y:S02]  /*7de0*/  FSEL R26, R19, RZ, P2 ;  /* 0x000000ff131a7208 */ /* 0x000fe40001000000 */
[----:B--2---:R-:W-:-:S03]  /*7df0*/  FMNMX R18, R123, R18, !PT ;  /* 0x000000127b127209 */ /* 0x004fc60007800000 */
[----:B------:R-:W-:Y:S01]  /*7e00*/  FADD R22, -R26, R21 ;  /* 0x000000151a167221 */ /* 0x000fe20000000100 */
[----:B------:R-:W-:Y:S02]  /*7e10*/  FSETP.NEU.AND P3, PT, R18, -INF , PT ;  /* 0xff8000001200780b */ /* 0x000fe40003f6d000 */
[----:B------:R-:W-:Y:S01]  /*7e20*/  SHF.L.U32 R21, R3, 0x1f, RZ ;  /* 0x0000001f03157819 */ /* 0x000fe200000006ff */
[----:B------:R-:W-:Y:S01]  /*7e30*/  FMUL R22, R22, UR15 ;  /* 0x0000000f16167c20 */ /* 0x000fe20008400000 */
[----:B------:R-:W-:Y:S02]  /*7e40*/  FSEL R121, R18, RZ, P3 ;  /* 0x000000ff12797208 */ /* 0x000fe40001800000 */
[----:B------:R-:W1:Y:S02]  /*7e50*/  SYNCS.PHASECHK.TRANS64.TRYWAIT P6, [R120+URZ+0x12000], R21 ;  /* 0x01200015780075a7 */ /* 0x000e6400080c017f */
[----:B------:R-:W-:Y:S01]  /*7e60*/  FSETP.GEU.AND P2, PT, R22, -126, PT ;  /* 0xc2fc00001600780b */ /* 0x000fe20003f4e000 */
[----:B------:R-:W-:-:S04]  /*7e70*/  FADD R20, -R121, R20 ;  /* 0x0000001479147221 */ /* 0x000fc80000000100 */
[----:B------:R-:W-:Y:S01]  /*7e80*/  FMUL R123, R20, UR15 ;  /* 0x0000000f147b7c20 */ /* 0x000fe20008400000 */
[----:B------:R-:W-:-:S04]  /*7e90*/  FMUL R20, R121, UR15 ;  /* 0x0000000f79147c20 */ /* 0x000fc80008400000 */
[----:B------:R-:W-:Y:S01]  /*7ea0*/  FSETP.GEU.AND P3, PT, R123, -126, PT ;  /* 0xc2fc00007b00780b */ /* 0x000fe20003f6e000 */
[--C-:B------:R-:W-:Y:S01]  /*7eb0*/  FFMA R121, R23, UR15, -R20.reuse ;  /* 0x0000000f17797c23 */ /* 0x100fe20008000814 */
[--C-:B------:R-:W-:Y:S01]  /*7ec0*/  FFMA R122, R27, UR15, -R20.reuse ;  /* 0x0000000f1b7a7c23 */ /* 0x100fe20008000814 */
[----:B------:R-:W-:Y:S01]  /*7ed0*/  @!P2 FMUL R22, R22, 0.5 ;  /* 0x3f0000001616a820 */ /* 0x000fe20000400000 */
[----:B------:R-:W-:Y:S02]  /*7ee0*/  FFMA R27, R30, UR15, -R20 ;  /* 0x0000000f1e1b7c23 */ /* 0x000fe40008000814 */
[----:B------:R-:W-:Y:S02]  /*7ef0*/  FSETP.GEU.AND P4, PT, R121, -126, PT ;  /* 0xc2fc00007900780b */ /* 0x000fe40003f8e000 */
[----:B------:R-:W-:Y:S01]  /*7f00*/  FSETP.GEU.AND P5, PT, R122, -126, PT ;  /* 0xc2fc00007a00780b */ /* 0x000fe20003fae000 */
[----:B------:R-:W2:Y:S04]  /*7f10*/  MUFU.EX2 R22, R22 ;  /* 0x0000001600167308 */ /* 0x000ea80000000800 */
[----:B------:R-:W-:-:S04]  /*7f20*/  @!P3 FMUL R123, R123, 0.5 ;  /* 0x3f0000007b7bb820 */ /* 0x000fc80000400000 */
[----:B------:R3:W4:Y:S02]  /*7f30*/  MUFU.EX2 R23, R123 ;  /* 0x0000007b00177308 */ /* 0x0007240000000800 */
[----:B------:R-:W-:Y:S01]  /*7f40*/  @!P4 FMUL R121, R121, 0.5 ;  /* 0x3f0000007979c820 */ /* 0x000fe20000400000 */
[----:B-123--:R-:W-:Y:S06]  /*7f50*/  @!P6 BRA `(.L_x_44) ;  /* 0x00000038009ce947 */ /* 0x00efec0003800000 */
.L_x_86:
[----:B------:R-:W-:Y:S05]  /*7f60*/  BSYNC B0 ;  /* 0x0000000000007941 */ /* 0x000fea0003800000 */
.L_x_43:
[----:B------:R-:W-:Y:S01]  /*7f70*/  FSETP.GEU.AND P6, PT, R27, -126, PT ;  /* 0xc2fc00001b00780b */ /* 0x000fe20003fce000 */
[----:B-1----:R-:W-:Y:S01]  /*7f80*/  FMUL R21, R26, UR15 ;  /* 0x0000000f1a157c20 */ /* 0x002fe20008400000 */
[----:B------:R-:W-:Y:S01]  /*7f90*/  @!P5 FMUL R122, R122, 0.5 ;  /* 0x3f0000007a7ad820 */ /* 0x000fe20000400000 */
[--C-:B------:R-:W-:Y:S01]  /*7fa0*/  FFMA R124, R31, UR15, -R20.reuse ;  /* 0x0000000f1f7c7c23 */ /* 0x100fe20008000814 */
[----:B------:R-:W1:Y:S01]  /*7fb0*/  MUFU.EX2 R30, R121 ;  /* 0x00000079001e7308 */ /* 0x000e620000000800 */
[--C-:B------:R-:W-:Y:S01]  /*7fc0*/  FFMA R123, R24, UR15, -R21.reuse ;  /* 0x0000000f187b7c23 */ /* 0x100fe20008000815 */
[----:B----4-:R-:W-:Y:S01]  /*7fd0*/  @!P3 FMUL R23, R23, R23 ;  /* 0x000000171717b220 */ /* 0x010fe20000400000 */
[----:B------:R-:W-:Y:S01]  /*7fe0*/  @!P2 FMUL R22, R22, R22 ;  /* 0x000000161616a220 */ /* 0x000fe20000400000 */
[----:B------:R-:W-:Y:S01]  /*7ff0*/  FSETP.GEU.AND P2, PT, R124, -126, PT ;  /* 0xc2fc00007c00780b */ /* 0x000fe20003f4e000 */
[--C-:B------:R-:W-:Y:S01]  /*8000*/  FFMA R25, R25, UR15, -R21.reuse ;  /* 0x0000000f19197c23 */ /* 0x100fe20008000815 */
[----:B------:R-:W-:Y:S01]  /*8010*/  FSETP.GEU.AND P3, PT, R123, -126, PT ;  /* 0xc2fc00007b00780b */ /* 0x000fe20003f6e000 */
[--C-:B------:R-:W-:Y:S01]  /*8020*/  FFMA R28, R28, UR15, -R21.reuse ;  /* 0x0000000f1c1c7c23 */ /* 0x100fe20008000815 */
[----:B------:R2:W3:Y:S01]  /*8030*/  MUFU.EX2 R31, R122 ;  /* 0x0000007a001f7308 */ /* 0x0004e20000000800 */
[----:B------:R-:W-:Y:S01]  /*8040*/  @!P6 FMUL R27, R27, 0.5 ;  /* 0x3f0000001b1be820 */ /* 0x000fe20000400000 */
[--C-:B------:R-:W-:Y:S01]  /*8050*/  FFMA R24, R32, UR15, -R21.reuse ;  /* 0x0000000f20187c23 */ /* 0x100fe20008000815 */
[--C-:B------:R-:W-:Y:S01]  /*8060*/  FFMA R26, R33, UR15, -R21.reuse ;  /* 0x0000000f211a7c23 */ /* 0x100fe20008000815 */
[----:B------:R-:W-:Y:S01]  /*8070*/  MOV R125, 0x40000040 ;  /* 0x40000040007d7802 */ /* 0x000fe20000000f00 */
[----:B------:R-:W-:Y:S05]  /*8080*/  WARPSYNC.ALL ;  /* 0x0000000000007948 */ /* 0x000fea0003800000 */
[----:B------:R-:W4:Y:S01]  /*8090*/  MUFU.EX2 R120, R27 ;  /* 0x0000001b00787308 */ /* 0x000f220000000800 */
[--C-:B--2---:R-:W-:Y:S01]  /*80a0*/  FFMA R122, R29, UR15, -R21.reuse ;  /* 0x0000000f1d7a7c23 */ /* 0x104fe20008000815 */
[----:B------:R-:W-:Y:S01]  /*80b0*/  @!P3 FMUL R123, R123, 0.5 ;  /* 0x3f0000007b7bb820 */ /* 0x000fe20000400000 */
[----:B------:R-:W-:Y:S01]  /*80c0*/  @!P2 FMUL R124, R124, 0.5 ;  /* 0x3f0000007c7ca820 */ /* 0x000fe20000400000 */
[----:B-1----:R-:W-:Y:S01]  /*80d0*/  @!P4 FMUL R30, R30, R30 ;  /* 0x0000001e1e1ec220 */ /* 0x002fe20000400000 */
[----:B------:R-:W-:Y:S01]  /*80e0*/  FSETP.GEU.AND P4, PT, R25, -126, PT ;  /* 0xc2fc00001900780b */ /* 0x000fe20003f8e000 */
[-C--:B------:R-:W-:Y:S01]  /*80f0*/  FMUL R88, R88, R22.reuse ;  /* 0x0000001658587220 */ /* 0x080fe20000400000 */
[----:B---3--:R-:W-:Y:S01]  /*8100*/  @!P5 FMUL R31, R31, R31 ;  /* 0x0000001f1f1fd220 */ /* 0x008fe20000400000 */
[----:B------:R-:W-:Y:S01]  /*8110*/  FSETP.GEU.AND P5, PT, R28, -126, PT ;  /* 0xc2fc00001c00780b */ /* 0x000fe20003fae000 */
[----:B------:R1:W2:Y:S01]  /*8120*/  MUFU.EX2 R121, R124 ;  /* 0x0000007c00797308 */ /* 0x0002a20000000800 */
[----:B------:R-:W-:Y:S01]  /*8130*/  R2UR UR7, R125 ;  /* 0x000000007d0772ca */ /* 0x000fe200000e0000 */
[-C--:B------:R-:W-:Y:S01]  /*8140*/  FMUL R89, R89, R22.reuse ;  /* 0x0000001659597220 */ /* 0x080fe20000400000 */
[-C--:B------:R-:W-:Y:S01]  /*8150*/  FMUL R92, R92, R22.reuse ;  /* 0x000000165c5c7220 */ /* 0x080fe20000400000 */
[-C--:B------:R-:W-:Y:S01]  /*8160*/  FMUL R93, R93, R22.reuse ;  /* 0x000000165d5d7220 */ /* 0x080fe20000400000 */
[-C--:B------:R-:W-:Y:S01]  /*8170*/  FMUL R96, R96, R22.reuse ;  /* 0x0000001660607220 */ /* 0x080fe20000400000 */
[-C--:B------:R-:W-:Y:S01]  /*8180*/  FMUL R97, R97, R22.reuse ;  /* 0x0000001661617220 */ /* 0x080fe20000400000 */
[----:B------:R-:W-:Y:S01]  /*8190*/  FMUL R100, R100, R22 ;  /* 0x0000001664647220 */ /* 0x000fe20000400000 */
[----:B----4-:R-:W-:Y:S01]  /*81a0*/  @!P6 FMUL R120, R120, R120 ;  /* 0x000000787878e220 */ /* 0x010fe20000400000 */
[----:B------:R-:W-:Y:S01]  /*81b0*/  FSETP.GEU.AND P6, PT, R122, -126, PT ;  /* 0xc2fc00007a00780b */ /* 0x000fe20003fce000 */
[----:B------:R-:W3:Y:S01]  /*81c0*/  MUFU.EX2 R123, R123 ;  /* 0x0000007b007b7308 */ /* 0x000ee20000000800 */
[----:B------:R-:W-:Y:S01]  /*81d0*/  @!P4 FMUL R25, R25, 0.5 ;  /* 0x3f0000001919c820 */ /* 0x000fe20000400000 */
[----:B------:R-:W-:Y:S01]  /*81e0*/  @!P5 FMUL R28, R28, 0.5 ;  /* 0x3f0000001c1cd820 */ /* 0x000fe20000400000 */
[----:B-1----:R-:W-:Y:S01]  /*81f0*/  LEA R124, R15, UR14, 0xa ;  /* 0x0000000e0f7c7c11 */ /* 0x002fe2000f8e50ff */
[-C--:B------:R-:W-:Y:S01]  /*8200*/  FMUL R101, R101, R22.reuse ;  /* 0x0000001665657220 */ /* 0x080fe20000400000 */
[-C--:B------:R-:W-:Y:S01]  /*8210*/  FMUL R104, R104, R22.reuse ;  /* 0x0000001668687220 */ /* 0x080fe20000400000 */
[-C--:B------:R-:W-:Y:S01]  /*8220*/  FMUL R105, R105, R22.reuse ;  /* 0x0000001669697220 */ /* 0x080fe20000400000 */
[----:B--2---:R-:W-:Y:S01]  /*8230*/  @!P2 FMUL R121, R121, R121 ;  /* 0x000000797979a220 */ /* 0x004fe20000400000 */
[----:B------:R-:W1:Y:S01]  /*8240*/  MUFU.EX2 R32, R25 ;  /* 0x0000001900207308 */ /* 0x000e620000000800 */
[----:B------:R-:W-:Y:S01]  /*8250*/  FSETP.GEU.AND P2, PT, R24, -126, PT ;  /* 0xc2fc00001800780b */ /* 0x000fe20003f4e000 */
[-C--:B------:R-:W-:Y:S01]  /*8260*/  FMUL R108, R108, R22.reuse ;  /* 0x000000166c6c7220 */ /* 0x080fe20000400000 */
[----:B------:R-:W-:Y:S01]  /*8270*/  R2UR UR6, R124 ;  /* 0x000000007c0672ca */ /* 0x000fe200000e0000 */
[----:B------:R-:W-:Y:S01]  /*8280*/  @!P6 FMUL R122, R122, 0.5 ;  /* 0x3f0000007a7ae820 */ /* 0x000fe20000400000 */
[-C--:B------:R-:W-:Y:S01]  /*8290*/  FMUL R109, R109, R22.reuse ;  /* 0x000000166d6d7220 */ /* 0x080fe20000400000 */
[-C--:B------:R-:W-:Y:S01]  /*82a0*/  FMUL R112, R112, R22.reuse ;  /* 0x0000001670707220 */ /* 0x080fe20000400000 */
[-C--:B------:R-:W-:Y:S01]  /*82b0*/  FMUL R113, R113, R22.reuse ;  /* 0x0000001671717220 */ /* 0x080fe20000400000 */
[----:B------:R-:W2:Y:S01]  /*82c0*/  MUFU.EX2 R29, R28 ;  /* 0x0000001c001d7308 */ /* 0x000ea20000000800 */
[----:B---3--:R-:W-:Y:S01]  /*82d0*/  @!P3 FMUL R123, R123, R123 ;  /* 0x0000007b7b7bb220 */ /* 0x008fe20000400000 */
[----:B------:R-:W-:Y:S01]  /*82e0*/  FSETP.GEU.AND P3, PT, R26, -126, PT ;  /* 0xc2fc00001a00780b */ /* 0x000fe20003f6e000 */
[-C--:B------:R-:W-:Y:S01]  /*82f0*/  FMUL R116, R116, R22.reuse ;  /* 0x0000001674747220 */ /* 0x080fe20000400000 */
[----:B------:R-:W-:Y:S01]  /*8300*/  FMUL R117, R117, R22 ;  /* 0x0000001675757220 */ /* 0x000fe20000400000 */
[-C--:B------:R-:W-:Y:S01]  /*8310*/  FMUL R90, R90, R23.reuse ;  /* 0x000000175a5a7220 */ /* 0x080fe20000400000 */
[----:B------:R-:W-:Y:S01]  /*8320*/  @!P2 FMUL R24, R24, 0.5 ;  /* 0x3f0000001818a820 */ /* 0x000fe20000400000 */
[-C--:B------:R-:W-:Y:S01]  /*8330*/  FMUL R91, R91, R23.reuse ;  /* 0x000000175b5b7220 */ /* 0x080fe20000400000 */
[----:B------:R-:W3:Y:S01]  /*8340*/  MUFU.EX2 R122, R122 ;  /* 0x0000007a007a7308 */ /* 0x000ee20000000800 */
[----:B-1----:R-:W-:Y:S01]  /*8350*/  @!P4 FMUL R32, R32, R32 ;  /* 0x000000202020c220 */ /* 0x002fe20000400000 */
[-C--:B------:R-:W-:Y:S01]  /*8360*/  FMUL R94, R94, R23.reuse ;  /* 0x000000175e5e7220 */ /* 0x080fe20000400000 */
[-C--:B------:R-:W-:Y:S01]  /*8370*/  FMUL R95, R95, R23.reuse ;  /* 0x000000175f5f7220 */ /* 0x080fe20000400000 */
[-C--:B------:R-:W-:Y:S01]  /*8380*/  FMUL R98, R98, R23.reuse ;  /* 0x0000001762627220 */ /* 0x080fe20000400000 */
[-C--:B------:R-:W-:Y:S01]  /*8390*/  FMUL R99, R99, R23.reuse ;  /* 0x0000001763637220 */ /* 0x080fe20000400000 */
[-C--:B------:R-:W-:Y:S01]  /*83a0*/  FMUL R102, R102, R23.reuse ;  /* 0x0000001766667220 */ /* 0x080fe20000400000 */
[----:B------:R-:W-:Y:S01]  /*83b0*/  @!P3 FMUL R26, R26, 0.5 ;  /* 0x3f0000001a1ab820 */ /* 0x000fe20000400000 */
[----:B------:R-:W-:Y:S01]  /*83c0*/  FMUL R103, R103, R23 ;  /* 0x0000001767677220 */ /* 0x000fe20000400000 */
[----:B--2---:R-:W-:Y:S01]  /*83d0*/  @!P5 FMUL R29, R29, R29 ;  /* 0x0000001d1d1dd220 */ /* 0x004fe20000400000 */
[-C--:B------:R-:W-:Y:S01]  /*83e0*/  FMUL R106, R106, R23.reuse ;  /* 0x000000176a6a7220 */ /* 0x080fe20000400000 */
[-C--:B------:R-:W-:Y:S01]  /*83f0*/  FMUL R107, R107, R23.reuse ;  /* 0x000000176b6b7220 */ /* 0x080fe20000400000 */
[-C--:B------:R-:W-:Y:S01]  /*8400*/  FMUL R110, R110, R23.reuse ;  /* 0x000000176e6e7220 */ /* 0x080fe20000400000 */
[-C--:B------:R-:W-:Y:S01]  /*8410*/  FMUL R111, R111, R23.reuse ;  /* 0x000000176f6f7220 */ /* 0x080fe20000400000 */
[-C--:B------:R-:W-:Y:S01]  /*8420*/  FMUL R114, R114, R23.reuse ;  /* 0x0000001772727220 */ /* 0x080fe20000400000 */
[-C--:B------:R-:W-:Y:S01]  /*8430*/  FMUL R115, R115, R23.reuse ;  /* 0x0000001773737220 */ /* 0x080fe20000400000 */
[-C--:B------:R-:W-:Y:S01]  /*8440*/  FMUL R118, R118, R23.reuse ;  /* 0x0000001776767220 */ /* 0x080fe20000400000 */
[----:B---3--:R-:W-:Y:S01]  /*8450*/  @!P6 FMUL R122, R122, R122 ;  /* 0x0000007a7a7ae220 */ /* 0x008fe20000400000 */
[----:B------:R-:W-:Y:S01]  /*8460*/  FMUL R119, R119, R23 ;  /* 0x0000001777777220 */ /* 0x000fe20000400000 */
[----:B------:R1:W2:Y:S01]  /*8470*/  MUFU.EX2 R33, R24 ;  /* 0x0000001800217308 */ /* 0x0002a20000000800 */
[----:B------:R-:W-:Y:S01]  /*8480*/  F2FP.F16.F32.PACK_AB R25, R31, R30 ;  /* 0x0000001e1f19723e */ /* 0x000fe200000000ff */
[--C-:B------:R-:W-:Y:S01]  /*8490*/  FFMA R34, R34, UR15, -R20.reuse ;  /* 0x0000000f22227c23 */ /* 0x100fe20008000814 */
[----:B------:R-:W-:Y:S01]  /*84a0*/  F2FP.F16.F32.PACK_AB R27, R121, R120 ;  /* 0x00000078791b723e */ /* 0x000fe200000000ff */
[--C-:B------:R-:W-:Y:S01]  /*84b0*/  FFMA R35, R35, UR15, -R20.reuse ;  /* 0x0000000f23237c23 */ /* 0x100fe20008000814 */
[--C-:B------:R-:W-:Y:S01]  /*84c0*/  FFMA R38, R38, UR15, -R20.reuse ;  /* 0x0000000f26267c23 */ /* 0x100fe20008000814 */
[--C-:B------:R-:W-:Y:S01]  /*84d0*/  FFMA R39, R39, UR15, -R20.reuse ;  /* 0x0000000f27277c23 */ /* 0x100fe20008000814 */
[----:B------:R-:W-:Y:S01]  /*84e0*/  FSETP.GEU.AND P4, PT, R34, -126, PT ;  /* 0xc2fc00002200780b */ /* 0x000fe20003f8e000 */
[----:B------:R3:W4:Y:S01]  /*84f0*/  MUFU.EX2 R28, R26 ;  /* 0x0000001a001c7308 */ /* 0x0007220000000800 */
[----:B-1----:R-:W-:Y:S01]  /*8500*/  F2FP.F16.F32.PACK_AB R24, R32, R123 ;  /* 0x0000007b2018723e */ /* 0x002fe200000000ff */
[--C-:B------:R-:W-:Y:S01]  /*8510*/  FFMA R40, R40, UR15, -R21.reuse ;  /* 0x0000000f28287c23 */ /* 0x100fe20008000815 */
[----:B------:R-:W-:Y:S01]  /*8520*/  FSETP.GEU.AND P5, PT, R35, -126, PT ;  /* 0xc2fc00002300780b */ /* 0x000fe20003fae000 */
[--C-:B------:R-:W-:Y:S01]  /*8530*/  FFMA R41, R41, UR15, -R21.reuse ;  /* 0x0000000f29297c23 */ /* 0x100fe20008000815 */
[--C-:B------:R-:W-:Y:S01]  /*8540*/  FFMA R42, R42, UR15, -R20.reuse ;  /* 0x0000000f2a2a7c23 */ /* 0x100fe20008000814 */
[--C-:B------:R-:W-:Y:S01]  /*8550*/  FFMA R43, R43, UR15, -R20.reuse ;  /* 0x0000000f2b2b7c23 */ /* 0x100fe20008000814 */
[--C-:B------:R-:W-:Y:S01]  /*8560*/  FFMA R46, R46, UR15, -R20.reuse ;  /* 0x0000000f2e2e7c23 */ /* 0x100fe20008000814 */
[--C-:B------:R-:W-:Y:S01]  /*8570*/  FFMA R47, R47, UR15, -R20.reuse ;  /* 0x0000000f2f2f7c23 */ /* 0x100fe20008000814 */
[----:B---3--:R-:W-:Y:S01]  /*8580*/  F2FP.F16.F32.PACK_AB R26, R122, R29 ;  /* 0x0000001d7a1a723e */ /* 0x008fe200000000ff */
[----:B--2---:R-:W-:Y:S01]  /*8590*/  @!P2 FMUL R33, R33, R33 ;  /* 0x000000212121a220 */ /* 0x004fe20000400000 */
[--C-:B------:R-:W-:Y:S01]  /*85a0*/  FFMA R48, R48, UR15, -R21.reuse ;  /* 0x0000000f30307c23 */ /* 0x100fe20008000815 */
[----:B------:R-:W-:Y:S01]  /*85b0*/  @!P4 FMUL R34, R34, 0.5 ;  /* 0x3f0000002222c820 */ /* 0x000fe20000400000 */
[----:B------:R-:W-:Y:S01]  /*85c0*/  WARPGROUP.ARRIVE ;  /* 0x00000000000079c5 */ /* 0x000fe20000000000 */
[--C-:B------:R-:W-:Y:S01]  /*85d0*/  FFMA R49, R49, UR15, -R21.reuse ;  /* 0x0000000f31317c23 */ /* 0x100fe20008000815 */
[--C-:B------:R-:W-:Y:S01]  /*85e0*/  FFMA R50, R50, UR15, -R20.reuse ;  /* 0x0000000f32327c23 */ /* 0x100fe20008000814 */
[----:B------:R-:W-:Y:S01]  /*85f0*/  @!P5 FMUL R35, R35, 0.5 ;  /* 0x3f0000002323d820 */ /* 0x000fe20000400000 */
[----:B----4-:R-:W-:Y:S01]  /*8600*/  @!P3 FMUL R28, R28, R28 ;  /* 0x0000001c1c1cb220 */ /* 0x010fe20000400000 */
[----:B------:R-:W1:Y:S01]  /*8610*/  MUFU.EX2 R34, R34 ;  /* 0x0000002200227308 */ /* 0x000e620000000800 */
[----:B------:R-:W-:Y:S01]  /*8620*/  HGMMA.64x64x16.F32 R88, R24, gdesc[UR4].tnspB, R88, gsb0 ;  /* 0x40e0000418587df0 */ /* 0x000fe20008000858 */
[----:B------:R-:W-:Y:S01]  /*8630*/  FSETP.GEU.AND P3, PT, R38, -126, PT ;  /* 0xc2fc00002600780b */ /* 0x000fe20003f6e000 */
[--C-:B------:R-:W-:Y:S01]  /*8640*/  FFMA R51, R51, UR15, -R20.reuse ;  /* 0x0000000f33337c23 */ /* 0x100fe20008000814 */
[--C-:B------:R-:W-:Y:S01]  /*8650*/  FFMA R53, R53, UR15, -R21.reuse ;  /* 0x0000000f35357c23 */ /* 0x100fe20008000815 */
[--C-:B------:R-:W-:Y:S01]  /*8660*/  FFMA R52, R52, UR15, -R21.reuse ;  /* 0x0000000f34347c23 */ /* 0x100fe20008000815 */
[--C-:B------:R-:W-:Y:S01]  /*8670*/  FFMA R125, R55, UR15, -R20.reuse ;  /* 0x0000000f377d7c23 */ /* 0x100fe20008000814 */
[--C-:B------:R-:W-:Y:S01]  /*8680*/  FFMA R60, R60, UR15, -R21.reuse ;  /* 0x0000000f3c3c7c23 */ /* 0x100fe20008000815 */
[----:B------:R-:W2:Y:S01]  /*8690*/  MUFU.EX2 R35, R35 ;  /* 0x0000002300237308 */ /* 0x000ea20000000800 */
[--C-:B------:R-:W-:Y:S01]  /*86a0*/  FFMA R68, R68, UR15, -R21.reuse ;  /* 0x0000000f44447c23 */ /* 0x100fe20008000815 */
[--C-:B------:R-:W-:Y:S01]  /*86b0*/  FFMA R76, R76, UR15, -R21.reuse ;  /* 0x0000000f4c4c7c23 */ /* 0x100fe20008000815 */
[--C-:B------:R-:W-:Y:S01]  /*86c0*/  FFMA R79, R79, UR15, -R20.reuse ;  /* 0x0000000f4f4f7c23 */ /* 0x100fe20008000814 */
[----:B------:R-:W-:Y:S01]  /*86d0*/  FFMA R77, R77, UR15, -R21 ;  /* 0x0000000f4d4d7c23 */ /* 0x000fe20008000815 */
[----:B------:R-:W-:Y:S01]  /*86e0*/  FFMA R78, R78, UR15, -R20 ;  /* 0x0000000f4e4e7c23 */ /* 0x000fe20008000814 */
[----:B------:R-:W-:Y:S01]  /*86f0*/  FFMA R13, R22, R13, R123 ;  /* 0x0000000d160d7223 */ /* 0x000fe2000000007b */
[----:B------:R-:W-:Y:S01]  /*8700*/  @!P3 FMUL R38, R38, 0.5 ;  /* 0x3f0000002626b820 */ /* 0x000fe20000400000 */
[----:B------:R-:W-:Y:S01]  /*8710*/  FFMA R12, R23, R12, R30 ;  /* 0x0000000c170c7223 */ /* 0x000fe2000000001e */
[----:B-1----:R-:W-:Y:S01]  /*8720*/  @!P4 FMUL R34, R34, R34 ;  /* 0x000000222222c220 */ /* 0x002fe20000400000 */
[----:B------:R-:W-:Y:S01]  /*8730*/  FSETP.GEU.AND P4, PT, R39, -126, PT ;  /* 0xc2fc00002700780b */ /* 0x000fe20003f8e000 */
[----:B------:R-:W-:Y:S01]  /*8740*/  FADD R32, R13, R32 ;  /* 0x000000200d207221 */ /* 0x000fe20000000000 */
[----:B------:R-:W-:Y:S01]  /*8750*/  FADD R31, R12, R31 ;  /* 0x0000001f0c1f7221 */ /* 0x000fe20000000000 */
[----:B------:R-:W1:Y:S01]  /*8760*/  MUFU.EX2 R38, R38 ;  /* 0x0000002600267308 */ /* 0x000e620000000800 */
[----:B------:R-:W-:Y:S01]  /*8770*/  VIADD R12, R124, 0x300 ;  /* 0x000003007c0c7836 */ /* 0x000fe20000000000 */
[----:B------:R-:W-:Y:S01]  /*8780*/  MOV R13, 0x40000040 ;  /* 0x40000040000d7802 */ /* 0x000fe20000000f00 */
[--C-:B------:R-:W-:Y:S01]  /*8790*/  FFMA R23, R81, UR15, -R21.reuse ;  /* 0x0000000f51177c23 */ /* 0x100fe20008000815 */
[----:B--2---:R-:W-:Y:S01]  /*87a0*/  @!P5 FMUL R35, R35, R35 ;  /* 0x000000232323d220 */ /* 0x004fe20000400000 */
[----:B------:R-:W-:Y:S01]  /*87b0*/  FSETP.GEU.AND P5, PT, R40, -126, PT ;  /* 0xc2fc00002800780b */ /* 0x000fe20003fae000 */
[----:B------:R-:W-:Y:S01]  /*87c0*/  FFMA R80, R80, UR15, -R21 ;  /* 0x0000000f50507c23 */ /* 0x000fe20008000815 */
[----:B------:R-:W-:Y:S01]  /*87d0*/  FFMA R82, R82, UR15, -R20 ;  /* 0x0000000f52527c23 */ /* 0x000fe20008000814 */
[----:B------:R-:W-:Y:S01]  /*87e0*/  FADD R29, R32, R29 ;  /* 0x0000001d201d7221 */ /* 0x000fe20000000000 */
[----:B------:R-:W-:Y:S01]  /*87f0*/  FADD R120, R31, R120 ;  /* 0x000000781f787221 */ /* 0x000fe20000000000 */
[----:B------:R-:W-:Y:S01]  /*8800*/  @!P4 FMUL R39, R39, 0.5 ;  /* 0x3f0000002727c820 */ /* 0x000fe20000400000 */
[----:B------:R-:W-:Y:S01]  /*8810*/  FFMA R30, R86, UR15, -R20 ;  /* 0x0000000f561e7c23 */ /* 0x000fe20008000814 */
[----:B------:R-:W-:Y:S01]  /*8820*/  FADD R122, R29, R122 ;  /* 0x0000007a1d7a7221 */ /* 0x000fe20000000000 */
[--C-:B------:R-:W-:Y:S01]  /*8830*/  FFMA R29, R84, UR15, -R21.reuse ;  /* 0x0000000f541d7c23 */ /* 0x100fe20008000815 */
[--C-:B------:R-:W-:Y:S01]  /*8840*/  FFMA R31, R87, UR15, -R20.reuse ;  /* 0x0000000f571f7c23 */ /* 0x100fe20008000814 */
[----:B------:R-:W-:Y:S01]  /*8850*/  FFMA R83, R83, UR15, -R20 ;  /* 0x0000000f53537c23 */ /* 0x000fe20008000814 */
[----:B------:R-:W2:Y:S01]  /*8860*/  MUFU.EX2 R39, R39 ;  /* 0x0000002700277308 */ /* 0x000ea20000000800 */
[----:B-1----:R-:W-:Y:S01]  /*8870*/  @!P3 FMUL R38, R38, R38 ;  /* 0x000000262626b220 */ /* 0x002fe20000400000 */
[----:B------:R-:W-:Y:S01]  /*8880*/  @!P5 FMUL R40, R40, 0.5 ;  /* 0x3f0000002828d820 */ /* 0x000fe20000400000 */
[----:B------:R-:W-:Y:S01]  /*8890*/  FSETP.GEU.AND P3, PT, R43, -126, PT ;  /* 0xc2fc00002b00780b */ /* 0x000fe20003f6e000 */
[----:B------:R-:W-:Y:S01]  /*88a0*/  FFMA R85, R85, UR15, -R21 ;  /* 0x0000000f55557c23 */ /* 0x000fe20008000815 */
[----:B------:R-:W-:Y:S01]  /*88b0*/  FADD R121, R120, R121 ;  /* 0x0000007978797221 */ /* 0x000fe20000000000 */
[----:B------:R-:W-:-:S02]  /*88c0*/  VIADD R6, R6, 0x1 ;  /* 0x0000000106067836 */ /* 0x000fc40000000000 */
[----:B------:R-:W1:Y:S08]  /*88d0*/  MUFU.EX2 R40, R40 ;  /* 0x0000002800287308 */ /* 0x000e700000000800 */
[----:B------:R-:W-:Y:S01]  /*88e0*/  @!P3 FMUL R43, R43, 0.5 ;  /* 0x3f0000002b2bb820 */ /* 0x000fe20000400000 */
[----:B--2---:R-:W-:-:S05]  /*88f0*/  @!P4 FMUL R39, R39, R39 ;  /* 0x000000272727c220 */ /* 0x004fca0000400000 */
[----:B------:R-:W2:Y:S01]  /*8900*/  MUFU.EX2 R43, R43 ;  /* 0x0000002b002b7308 */ /* 0x000ea20000000800 */
[----:B-1----:R-:W-:Y:S01]  /*8910*/  @!P5 FMUL R40, R40, R40 ;  /* 0x000000282828d220 */ /* 0x002fe20000400000 */
[----:B--2---:R-:W-:Y:S01]  /*8920*/  @!P3 FMUL R43, R43, R43 ;  /* 0x0000002b2b2bb220 */ /* 0x004fe20000400000 */
[----:B------:R-:W-:Y:S01]  /*8930*/  FSETP.GEU.AND P3, PT, R48, -126, PT ;  /* 0xc2fc00003000780b */ /* 0x000fe20003f6e000 */
[----:B------:R-:W-:Y:S02]  /*8940*/  WARPGROUP.DEPBAR.LE gsb0, 0x0 ;  /* 0x00008000000079c5 */ /* 0x000fe40000010000 */
[--C-:B------:R-:W-:Y:S01]  /*8950*/  FFMA R24, R36, UR15, -R21.reuse ;  /* 0x0000000f24187c23 */ /* 0x100fe20008000815 */
[----:B------:R-:W-:Y:S01]  /*8960*/  FFMA R36, R37, UR15, -R21 ;  /* 0x0000000f25247c23 */ /* 0x000fe20008000815 */
[----:B------:R-:W-:Y:S02]  /*8970*/  MOV R25, 0x40000040 ;  /* 0x4000004000197802 */ /* 0x000fe40000000f00 */
[----:B------:R-:W-:-:S02]  /*8980*/  F2FP.F16.F32.PACK_AB R27, R39, R38 ;  /* 0x00000026271b723e */ /* 0x000fc400000000ff */
[----:B------:R-:W-:Y:S02]  /*8990*/  FSETP.GEU.AND P2, PT, R36, -126, PT ;  /* 0xc2fc00002400780b */ /* 0x000fe40003f4e000 */
[----:B------:R-:W-:Y:S02]  /*89a0*/  FSETP.GEU.AND P6, PT, R24, -126, PT ;  /* 0xc2fc00001800780b */ /* 0x000fe40003fce000 */
[----:B------:R-:W-:Y:S01]  /*89b0*/  @!P3 FMUL R48, R48, 0.5 ;  /* 0x3f0000003030b820 */ /* 0x000fe20000400000 */
[----:B------:R-:W-:Y:S02]  /*89c0*/  R2UR UR7, R25 ;  /* 0x00000000190772ca */ /* 0x000fe400000e0000 */
[----:B------:R-:W-:Y:S01]  /*89d0*/  F2FP.F16.F32.PACK_AB R25, R35, R34 ;  /* 0x000000222319723e */ /* 0x000fe200000000ff */
[----:B------:R-:W-:Y:S02]  /*89e0*/  FADD R34, R121, R34 ;  /* 0x0000002279227221 */ /* 0x000fe40000000000 */
[----:B------:R-:W1:Y:S02]  /*89f0*/  MUFU.EX2 R48, R48 ;  /* 0x0000003000307308 */ /* 0x000e640000000800 */
[----:B------:R-:W-:Y:S01]  /*8a00*/  FADD R35, R34, R35 ;  /* 0x0000002322237221 */ /* 0x000fe20000000000 */
[----:B------:R-:W-:-:S02]  /*8a10*/  @!P2 FMUL R36, R36, 0.5 ;  /* 0x3f0000002424a820 */ /* 0x000fc40000400000 */
[----:B------:R-:W-:Y:S01]  /*8a20*/  @!P6 FMUL R24, R24, 0.5 ;  /* 0x3f0000001818e820 */ /* 0x000fe20000400000 */
[----:B------:R-:W-:-:S03]  /*8a30*/  FADD R38, R35, R38 ;  /* 0x0000002623267221 */ /* 0x000fc60000000000 */
[----:B------:R2:W3:Y:S01]  /*8a40*/  MUFU.EX2 R37, R24 ;  /* 0x0000001800257308 */ /* 0x0004e20000000800 */
[----:B------:R-:W-:Y:S01]  /*8a50*/  FADD R39, R38, R39 ;  /* 0x0000002726277221 */ /* 0x000fe20000000000 */
[----:B-1----:R-:W-:-:S06]  /*8a60*/  @!P3 FMUL R48, R48, R48 ;  /* 0x000000303030b220 */ /* 0x002fcc0000400000 */
[----:B------:R-:W1:Y:S01]  /*8a70*/  MUFU.EX2 R36, R36 ;  /* 0x0000002400247308 */ /* 0x000e620000000800 */
[----:B--2---:R-:W-:Y:S01]  /*8a80*/  VIADD R24, R124, 0x80 ;  /* 0x000000807c187836 */ /* 0x004fe20000000000 */
[----:B------:R-:W-:-:S04]  /*8a90*/  FSETP.GEU.AND P3, PT, R53, -126, PT ;  /* 0xc2fc00003500780b */ /* 0x000fc80003f6e000 */
[----:B------:R-:W-:Y:S02]  /*8aa0*/  R2UR UR6, R24 ;  /* 0x00000000180672ca */ /* 0x000fe400000e0000 */
[----:B------:R-:W-:Y:S01]  /*8ab0*/  F2FP.F16.F32.PACK_AB R24, R28, R33 ;  /* 0x000000211c18723e */ /* 0x000fe200000000ff */
[----:B---3--:R-:W-:Y:S01]  /*8ac0*/  @!P6 FMUL R37, R37, R37 ;  /* 0x000000252525e220 */ /* 0x008fe20000400000 */
[----:B------:R-:W-:Y:S01]  /*8ad0*/  FSETP.GEU.AND P6, PT, R41, -126, PT ;  /* 0xc2fc00002900780b */ /* 0x000fe20003fce000 */
[----:B------:R-:W-:-:S04]  /*8ae0*/  FADD R33, R122, R33 ;  /* 0x000000217a217221 */ /* 0x000fc80000000000 */
[----:B------:R-:W-:Y:S01]  /*8af0*/  @!P3 FMUL R53, R53, 0.5 ;  /* 0x3f0000003535b820 */ /* 0x000fe20000400000 */
[----:B-1----:R-:W-:Y:S01]  /*8b00*/  @!P2 FMUL R36, R36, R36 ;  /* 0x000000242424a220 */ /* 0x002fe20000400000 */
[----:B------:R-:W-:-:S04]  /*8b10*/  FSETP.GEU.AND P2, PT, R42, -126, PT ;  /* 0xc2fc00002a00780b */ /* 0x000fc80003f4e000 */
[----:B------:R-:W1:Y:S01]  /*8b20*/  MUFU.EX2 R53, R53 ;  /* 0x0000003500357308 */ /* 0x000e620000000800 */
[----:B------:R-:W-:Y:S01]  /*8b30*/  F2FP.F16.F32.PACK_AB R26, R36, R37 ;  /* 0x00000025241a723e */ /* 0x000fe200000000ff */
[----:B------:R-:W-:-:S03]  /*8b40*/  @!P6 FMUL R41, R41, 0.5 ;  /* 0x3f0000002929e820 */ /* 0x000fc60000400000 */
[----:B------:R-:W-:-:S03]  /*8b50*/  WARPGROUP.ARRIVE ;  /* 0x00000000000079c5 */ /* 0x000fc60000000000 */
[----:B------:R-:W2:Y:S01]  /*8b60*/  MUFU.EX2 R41, R41 ;  /* 0x0000002900297308 */ /* 0x000ea20000000800 */
[----:B------:R-:W-:Y:S02]  /*8b70*/  @!P2 FMUL R42, R42, 0.5 ;  /* 0x3f0000002a2aa820 */ /* 0x000fe40000400000 */
[----:B------:R-:W-:Y:S05]  /*8b80*/  HGMMA.64x64x16.F32 R88, R24, gdesc[UR4].tnspB, R88, gsb0 ;  /* 0x40e0000418587df0 */ /* 0x000fea0008000858 */
[----:B------:R-:W3:Y:S01]  /*8b90*/  MUFU.EX2 R42, R42 ;  /* 0x0000002a002a7308 */ /* 0x000ee20000000800 */
[----:B-1----:R-:W-:Y:S01]  /*8ba0*/  @!P3 FMUL R53, R53, R53 ;  /* 0x000000353535b220 */ /* 0x002fe20000400000 */
[----:B--2---:R-:W-:Y:S01]  /*8bb0*/  @!P6 FMUL R41, R41, R41 ;  /* 0x000000292929e220 */ /* 0x004fe20000400000 */
[----:B------:R-:W-:Y:S01]  /*8bc0*/  FSETP.GEU.AND P6, PT, R46, -126, PT ;  /* 0xc2fc00002e00780b */ /* 0x000fe20003fce000 */
[----:B---3--:R-:W-:Y:S01]  /*8bd0*/  @!P2 FMUL R42, R42, R42 ;  /* 0x0000002a2a2aa220 */ /* 0x008fe20000400000 */
[----:B------:R-:W-:-:S11]  /*8be0*/  FSETP.GEU.AND P2, PT, R47, -126, PT ;  /* 0xc2fc00002f00780b */ /* 0x000fd60003f4e000 */
[----:B------:R-:W-:-:S06]  /*8bf0*/  @!P6 FMUL R46, R46, 0.5 ;  /* 0x3f0000002e2ee820 */ /* 0x000fcc0000400000 */
[----:B------:R-:W1:Y:S01]  /*8c00*/  MUFU.EX2 R46, R46 ;  /* 0x0000002e002e7308 */ /* 0x000e620000000800 */
[----:B------:R-:W-:-:S07]  /*8c10*/  @!P2 FMUL R47, R47, 0.5 ;  /* 0x3f0000002f2fa820 */ /* 0x000fce0000400000 */
[----:B------:R-:W2:Y:S01]  /*8c20*/  MUFU.EX2 R47, R47 ;  /* 0x0000002f002f7308 */ /* 0x000ea20000000800 */
[----:B-1----:R-:W-:Y:S01]  /*8c30*/  @!P6 FMUL R46, R46, R46 ;  /* 0x0000002e2e2ee220 */ /* 0x002fe20000400000 */
[----:B------:R-:W-:Y:S01]  /*8c40*/  FSETP.GEU.AND P6, PT, R51, -126, PT ;  /* 0xc2fc00003300780b */ /* 0x000fe20003fce000 */
[----:B--2---:R-:W-:Y:S01]  /*8c50*/  @!P2 FMUL R47, R47, R47 ;  /* 0x0000002f2f2fa220 */ /* 0x004fe20000400000 */
[----:B------:R-:W-:-:S11]  /*8c60*/  FSETP.GEU.AND P2, PT, R52, -126, PT ;  /* 0xc2fc00003400780b */ /* 0x000fd60003f4e000 */
[----:B------:R-:W-:-:S06]  /*8c70*/  @!P6 FMUL R51, R51, 0.5 ;  /* 0x3f0000003333e820 */ /* 0x000fcc0000400000 */
[----:B------:R-:W1:Y:S01]  /*8c80*/  MUFU.EX2 R51, R51 ;  /* 0x0000003300337308 */ /* 0x000e620000000800 */
[----:B------:R-:W-:Y:S01]  /*8c90*/  @!P2 FMUL R52, R52, 0.5 ;  /* 0x3f0000003434a820 */ /* 0x000fe20000400000 */
[----:B------:R-:W-:Y:S02]  /*8ca0*/  WARPGROUP.DEPBAR.LE gsb0, 0x0 ;  /* 0x00008000000079c5 */ /* 0x000fe40000010000 */
[--C-:B------:R-:W-:Y:S01]  /*8cb0*/  FFMA R24, R44, UR15, -R21.reuse ;  /* 0x0000000f2c187c23 */ /* 0x100fe20008000815 */
[----:B------:R-:W-:Y:S01]  /*8cc0*/  FFMA R44, R45, UR15, -R21 ;  /* 0x0000000f2d2c7c23 */ /* 0x000fe20008000815 */
[----:B------:R-:W-:Y:S02]  /*8cd0*/  MOV R25, 0x40000040 ;  /* 0x4000004000197802 */ /* 0x000fe40000000f00 */
[----:B------:R-:W-:Y:S02]  /*8ce0*/  F2FP.F16.F32.PACK_AB R27, R47, R46 ;  /* 0x0000002e2f1b723e */ /* 0x000fe400000000ff */
[----:B------:R-:W-:-:S02]  /*8cf0*/  FSETP.GEU.AND P5, PT, R44, -126, PT ;  /* 0xc2fc00002c00780b */ /* 0x000fc40003fae000 */
[----:B------:R-:W-:Y:S01]  /*8d00*/  FSETP.GEU.AND P4, PT, R24, -126, PT ;  /* 0xc2fc00001800780b */ /* 0x000fe20003f8e000 */
[----:B-1----:R-:W-:Y:S01]  /*8d10*/  @!P6 FMUL R51, R51, R51 ;  /* 0x000000333333e220 */ /* 0x002fe20000400000 */
[----:B------:R-:W-:Y:S02]  /*8d20*/  R2UR UR7, R25 ;  /* 0x00000000190772ca */ /* 0x000fe400000e0000 */
[----:B------:R-:W-:Y:S01]  /*8d30*/  F2FP.F16.F32.PACK_AB R25, R43, R42 ;  /* 0x0000002a2b19723e */ /* 0x000fe200000000ff */
[----:B------:R-:W-:-:S04]  /*8d40*/  FADD R42, R39, R42 ;  /* 0x0000002a272a7221 */ /* 0x000fc80000000000 */
[----:B------:R-:W-:Y:S02]  /*8d50*/  FADD R43, R42, R43 ;  /* 0x0000002b2a2b7221 */ /* 0x000fe40000000000 */
[----:B------:R-:W-:Y:S02]  /*8d60*/  @!P5 FMUL R44, R44, 0.5 ;  /* 0x3f0000002c2cd820 */ /* 0x000fe40000400000 */
[----:B------:R-:W-:Y:S01]  /*8d70*/  @!P4 FMUL R24, R24, 0.5 ;  /* 0x3f0000001818c820 */ /* 0x000fe20000400000 */
[----:B------:R-:W-:-:S03]  /*8d80*/  FADD R46, R43, R46 ;  /* 0x0000002e2b2e7221 */ /* 0x000fc60000000000 */
[----:B------:R1:W2:Y:S01]  /*8d90*/  MUFU.EX2 R45, R24 ;  /* 0x00000018002d7308 */ /* 0x0002a20000000800 */
[----:B------:R-:W-:-:S07]  /*8da0*/  FADD R47, R46, R47 ;  /* 0x0000002f2e2f7221 */ /* 0x000fce0000000000 */
[----:B------:R-:W3:Y:S01]  /*8db0*/  MUFU.EX2 R44, R44 ;  /* 0x0000002c002c7308 */ /* 0x000ee20000000800 */
[----:B-1----:R-:W-:-:S05]  /*8dc0*/  VIADD R24, R124, 0x100 ;  /* 0x000001007c187836 */ /* 0x002fca0000000000 */
[----:B------:R-:W-:Y:S02]  /*8dd0*/  R2UR UR6, R24 ;  /* 0x00000000180672ca */ /* 0x000fe400000e0000 */
[----:B------:R-:W-:Y:S01]  /*8de0*/  F2FP.F16.F32.PACK_AB R24, R41, R40 ;  /* 0x000000282918723e */ /* 0x000fe200000000ff */
[----:B--2---:R-:W-:Y:S01]  /*8df0*/  @!P4 FMUL R45, R45, R45 ;  /* 0x0000002d2d2dc220 */ /* 0x004fe20000400000 */
[----:B------:R-:W-:Y:S01]  /*8e00*/  FSETP.GEU.AND P4, PT, R49, -126, PT ;  /* 0xc2fc00003100780b */ /* 0x000fe20003f8e000 */
[----:B---3--:R-:W-:Y:S01]  /*8e10*/  @!P5 FMUL R44, R44, R44 ;  /* 0x0000002c2c2cd220 */ /* 0x008fe20000400000 */
[----:B------:R-:W-:-:S04]  /*8e20*/  FSETP.GEU.AND P5, PT, R50, -126, PT ;  /* 0xc2fc00003200780b */ /* 0x000fc80003fae000 */
[----:B------:R-:W-:-:S07]  /*8e30*/  F2FP.F16.F32.PACK_AB R26, R44, R45 ;  /* 0x0000002d2c1a723e */ /* 0x000fce00000000ff */
[----:B------:R-:W-:Y:S01]  /*8e40*/  @!P4 FMUL R49, R49, 0.5 ;  /* 0x3f0000003131c820 */ /* 0x000fe20000400000 */
[----:B------:R-:W-:-:S05]  /*8e50*/  WARPGROUP.ARRIVE ;  /* 0x00000000000079c5 */ /* 0x000fca0000000000 */
[----:B------:R-:W1:Y:S01]  /*8e60*/  MUFU.EX2 R49, R49 ;  /* 0x0000003100317308 */ /* 0x000e620000000800 */
[----:B------:R-:W-:Y:S01]  /*8e70*/  @!P5 FMUL R50, R50, 0.5 ;  /* 0x3f0000003232d820 */ /* 0x000fe20000400000 */
[----:B------:R-:W-:Y:S06]  /*8e80*/  HGMMA.64x64x16.F32 R88, R24, gdesc[UR4].tnspB, R88, gsb0 ;  /* 0x40e0000418587df0 */ /* 0x000fec0008000858 */
[----:B------:R-:W2:Y:S01]  /*8e90*/  MUFU.EX2 R50, R50 ;  /* 0x0000003200327308 */ /* 0x000ea20000000800 */
[----:B-1----:R-:W-:Y:S01]  /*8ea0*/  @!P4 FMUL R49, R49, R49 ;  /* 0x000000313131c220 */ /* 0x002fe20000400000 */
[----:B--2---:R-:W-:Y:S01]  /*8eb0*/  @!P5 FMUL R50, R50, R50 ;  /* 0x000000323232d220 */ /* 0x004fe20000400000 */
[----:B------:R-:W-:-:S13]  /*8ec0*/  FSETP.GEU.AND P5, PT, R125, -126, PT ;  /* 0xc2fc00007d00780b */ /* 0x000fda0003fae000 */
[----:B------:R-:W-:Y:S01]  /*8ed0*/  @!P5 FMUL R125, R125, 0.5 ;  /* 0x3f0000007d7dd820 */ /* 0x000fe20000400000 */
[----:B------:R-:W-:Y:S02]  /*8ee0*/  WARPGROUP.DEPBAR.LE gsb0, 0x0 ;  /* 0x00008000000079c5 */ /* 0x000fe40000010000 */
[----:B------:R-:W-:Y:S01]  /*8ef0*/  FFMA R27, R54, UR15, -R20 ;  /* 0x0000000f361b7c23 */ /* 0x000fe20008000814 */
[----:B------:R-:W-:Y:S01]  /*8f00*/  FFMA R26, R56, UR15, -R21 ;  /* 0x0000000f381a7c23 */ /* 0x000fe20008000815 */
[----:B------:R1:W2:Y:S01]  /*8f10*/  MUFU.EX2 R54, R52 ;  /* 0x0000003400367308 */ /* 0x0002a20000000800 */
[----:B------:R-:W-:Y:S01]  /*8f20*/  VIADD R24, R124, 0x180 ;  /* 0x000001807c187836 */ /* 0x000fe20000000000 */
[----:B------:R-:W-:Y:S02]  /*8f30*/  MOV R25, 0x40000040 ;  /* 0x4000004000197802 */ /* 0x000fe40000000f00 */
[----:B------:R-:W-:Y:S02]  /*8f40*/  FSETP.GEU.AND P4, PT, R27, -126, PT ;  /* 0xc2fc00001b00780b */ /* 0x000fe40003f8e000 */
[----:B------:R-:W-:-:S02]  /*8f50*/  FSETP.GEU.AND P6, PT, R26, -126, PT ;  /* 0xc2fc00001a00780b */ /* 0x000fc40003fce000 */
[----:B------:R3:W4:Y:S01]  /*8f60*/  MUFU.EX2 R56, R125 ;  /* 0x0000007d00387308 */ /* 0x0007220000000800 */
[----:B------:R-:W-:Y:S01]  /*8f70*/  R2UR UR6, R24 ;  /* 0x00000000180672ca */ /* 0x000fe200000e0000 */
[--C-:B-1----:R-:W-:Y:S01]  /*8f80*/  FFMA R52, R57, UR15, -R21.reuse ;  /* 0x0000000f39347c23 */ /* 0x102fe20008000815 */
[----:B------:R-:W-:Y:S02]  /*8f90*/  R2UR UR7, R25 ;  /* 0x00000000190772ca */ /* 0x000fe400000e0000 */
[----:B------:R-:W-:Y:S02]  /*8fa0*/  F2FP.F16.F32.PACK_AB R24, R49, R48 ;  /* 0x000000303118723e */ /* 0x000fe400000000ff */
[----:B------:R-:W-:Y:S01]  /*8fb0*/  F2FP.F16.F32.PACK_AB R25, R51, R50 ;  /* 0x000000323319723e */ /* 0x000fe200000000ff */
[----:B------:R-:W-:Y:S01]  /*8fc0*/  FADD R50, R47, R50 ;  /* 0x000000322f327221 */ /* 0x000fe20000000000 */
[----:B------:R-:W-:Y:S01]  /*8fd0*/  @!P4 FMUL R27, R27, 0.5 ;  /* 0x3f0000001b1bc820 */ /* 0x000fe20000400000 */
[----:B--2---:R-:W-:Y:S01]  /*8fe0*/  @!P2 FMUL R54, R54, R54 ;  /* 0x000000363636a220 */ /* 0x004fe20000400000 */
[----:B------:R-:W-:Y:S01]  /*8ff0*/  @!P6 FMUL R26, R26, 0.5 ;  /* 0x3f0000001a1ae820 */ /* 0x000fe20000400000 */
[--C-:B---3--:R-:W-:Y:S01]  /*9000*/  FFMA R125, R58, UR15, -R20.reuse ;  /* 0x0000000f3a7d7c23 */ /* 0x108fe20008000814 */
[----:B------:R-:W1:Y:S01]  /*9010*/  MUFU.EX2 R55, R27 ;  /* 0x0000001b00377308 */ /* 0x000e620000000800 */
[----:B------:R-:W-:Y:S01]  /*9020*/  FSETP.GEU.AND P2, PT, R52, -126, PT ;  /* 0xc2fc00003400780b */ /* 0x000fe20003f4e000 */
[--C-:B------:R-:W-:Y:S01]  /*9030*/  FFMA R58, R59, UR15, -R20.reuse ;  /* 0x0000000f3b3a7c23 */ /* 0x100fe20008000814 */
[--C-:B------:R-:W-:Y:S01]  /*9040*/  FFMA R59, R61, UR15, -R21.reuse ;  /* 0x0000000f3d3b7c23 */ /* 0x100fe20008000815 */
[----:B----4-:R-:W-:Y:S01]  /*9050*/  @!P5 FMUL R56, R56, R56 ;  /* 0x000000383838d220 */ /* 0x010fe20000400000 */
[----:B------:R-:W-:Y:S01]  /*9060*/  FSETP.GEU.AND P3, PT, R125, -126, PT ;  /* 0xc2fc00007d00780b */ /* 0x000fe20003f6e000 */
[--C-:B------:R-:W-:Y:S01]  /*9070*/  FFMA R61, R62, UR15, -R20.reuse ;  /* 0x0000000f3e3d7c23 */ /* 0x100fe20008000814 */
[--C-:B------:R-:W-:Y:S01]  /*9080*/  FFMA R62, R63, UR15, -R20.reuse ;  /* 0x0000000f3f3e7c23 */ /* 0x100fe20008000814 */
[----:B------:R2:W3:Y:S01]  /*9090*/  MUFU.EX2 R57, R26 ;  /* 0x0000001a00397308 */ /* 0x0004e20000000800 */
[----:B------:R-:W-:Y:S01]  /*90a0*/  FSETP.GEU.AND P5, PT, R60, -126, PT ;  /* 0xc2fc00003c00780b */ /* 0x000fe20003fae000 */
[--C-:B------:R-:W-:Y:S01]  /*90b0*/  FFMA R63, R64, UR15, -R21.reuse ;  /* 0x0000000f403f7c23 */ /* 0x100fe20008000815 */
[--C-:B------:R-:W-:Y:S01]  /*90c0*/  FFMA R64, R65, UR15, -R21.reuse ;  /* 0x0000000f41407c23 */ /* 0x100fe20008000815 */
[--C-:B------:R-:W-:Y:S01]  /*90d0*/  FFMA R65, R66, UR15, -R20.reuse ;  /* 0x0000000f42417c23 */ /* 0x100fe20008000814 */
[--C-:B------:R-:W-:Y:S01]  /*90e0*/  FFMA R66, R67, UR15, -R20.reuse ;  /* 0x0000000f43427c23 */ /* 0x100fe20008000814 */
[----:B------:R-:W-:Y:S01]  /*90f0*/  @!P2 FMUL R52, R52, 0.5 ;  /* 0x3f0000003434a820 */ /* 0x000fe20000400000 */
[--C-:B------:R-:W-:Y:S01]  /*9100*/  FFMA R67, R69, UR15, -R21.reuse ;  /* 0x0000000f45437c23 */ /* 0x100fe20008000815 */
[--C-:B------:R-:W-:Y:S01]  /*9110*/  FFMA R69, R70, UR15, -R20.reuse ;  /* 0x0000000f46457c23 */ /* 0x100fe20008000814 */
[----:B-1----:R-:W-:Y:S01]  /*9120*/  @!P4 FMUL R55, R55, R55 ;  /* 0x000000373737c220 */ /* 0x002fe20000400000 */
[----:B--2---:R-:W-:Y:S01]  /*9130*/  F2FP.F16.F32.PACK_AB R26, R53, R54 ;  /* 0x00000036351a723e */ /* 0x004fe200000000ff */
[----:B------:R-:W-:Y:S01]  /*9140*/  @!P3 FMUL R125, R125, 0.5 ;  /* 0x3f0000007d7db820 */ /* 0x000fe20000400000 */
[----:B------:R-:W1:Y:S01]  /*9150*/  MUFU.EX2 R52, R52 ;  /* 0x0000003400347308 */ /* 0x000e620000000800 */
[----:B------:R-:W-:Y:S01]  /*9160*/  FSETP.GEU.AND P4, PT, R58, -126, PT ;  /* 0xc2fc00003a00780b */ /* 0x000fe20003f8e000 */
[----:B------:R-:W-:Y:S01]  /*9170*/  @!P5 FMUL R60, R60, 0.5 ;  /* 0x3f0000003c3cd820 */ /* 0x000fe20000400000 */
[----:B------:R-:W-:Y:S01]  /*9180*/  F2FP.F16.F32.PACK_AB R27, R56, R55 ;  /* 0x00000037381b723e */ /* 0x000fe200000000ff */
[--C-:B------:R-:W-:Y:S01]  /*9190*/  FFMA R70, R71, UR15, -R20.reuse ;  /* 0x0000000f47467c23 */ /* 0x100fe20008000814 */
[----:B---3--:R-:W-:Y:S01]  /*91a0*/  @!P6 FMUL R57, R57, R57 ;  /* 0x000000393939e220 */ /* 0x008fe20000400000 */
[----:B------:R-:W-:Y:S01]  /*91b0*/  FSETP.GEU.AND P6, PT, R59, -126, PT ;  /* 0xc2fc00003b00780b */ /* 0x000fe20003fce000 */
[----:B------:R-:W-:Y:S01]  /*91c0*/  WARPGROUP.ARRIVE ;  /* 0x00000000000079c5 */ /* 0x000fe20000000000 */
[----:B------:R-:W2:Y:S01]  /*91d0*/  MUFU.EX2 R125, R125 ;  /* 0x0000007d007d7308 */ /* 0x000ea20000000800 */
[--C-:B------:R-:W-:Y:S01]  /*91e0*/  FFMA R71, R72, UR15, -R21.reuse ;  /* 0x0000000f48477c23 */ /* 0x100fe20008000815 */
[----:B------:R-:W-:Y:S01]  /*91f0*/  FFMA R72, R73, UR15, -R21 ;  /* 0x0000000f49487c23 */ /* 0x000fe20008000815 */
[--C-:B------:R-:W-:Y:S01]  /*9200*/  FFMA R73, R74, UR15, -R20.reuse ;  /* 0x0000000f4a497c23 */ /* 0x100fe20008000814 */
[----:B------:R-:W-:Y:S01]  /*9210*/  FFMA R74, R75, UR15, -R20 ;  /* 0x0000000f4b4a7c23 */ /* 0x000fe20008000814 */
[----:B------:R-:W-:Y:S01]  /*9220*/  HGMMA.64x64x16.F32 R88, R24, gdesc[UR4].tnspB, R88, gsb0 ;  /* 0x40e0000418587df0 */ /* 0x000fe20008000858 */
[----:B------:R-:W-:Y:S01]  /*9230*/  @!P4 FMUL R58, R58, 0.5 ;  /* 0x3f0000003a3ac820 */ /* 0x000fe20000400000 */
[----:B------:R-:W-:Y:S01]  /*9240*/  FADD R50, R50, R51 ;  /* 0x0000003332327221 */ /* 0x000fe20000000000 */
[----:B------:R-:W3:Y:S01]  /*9250*/  MUFU.EX2 R60, R60 ;  /* 0x0000003c003c7308 */ /* 0x000ee20000000800 */
[----:B-1----:R-:W-:Y:S01]  /*9260*/  @!P2 FMUL R52, R52, R52 ;  /* 0x000000343434a220 */ /* 0x002fe20000400000 */
[----:B------:R-:W-:Y:S01]  /*9270*/  FSETP.GEU.AND P2, PT, R61, -126, PT ;  /* 0xc2fc00003d00780b */ /* 0x000fe20003f4e000 */
[----:B------:R-:W-:Y:S01]  /*9280*/  @!P6 FMUL R59, R59, 0.5 ;  /* 0x3f0000003b3be820 */ /* 0x000fe20000400000 */
[----:B------:R-:W-:-:S04]  /*9290*/  FADD R55, R50, R55 ;  /* 0x0000003732377221 */ /* 0x000fc80000000000 */
[----:B------:R-:W1:Y:S01]  /*92a0*/  MUFU.EX2 R58, R58 ;  /* 0x0000003a003a7308 */ /* 0x000e620000000800 */
[----:B--2---:R-:W-:Y:S01]  /*92b0*/  @!P3 FMUL R125, R125, R125 ;  /* 0x0000007d7d7db220 */ /* 0x004fe20000400000 */
[----:B------:R-:W-:Y:S01]  /*92c0*/  FSETP.GEU.AND P3, PT, R62, -126, PT ;  /* 0xc2fc00003e00780b */ /* 0x000fe20003f6e000 */
[----:B------:R-:W-:-:S04]  /*92d0*/  FADD R56, R55, R56 ;  /* 0x0000003837387221 */ /* 0x000fc80000000000 */
        /* <DEDUP_REMOVED lines=31> */
[----:B------:R-:W-:Y:S01]  /*94d0*/  FSETP.GEU.AND P6, PT, R70, -126, PT ;  /* 0xc2fc00004600780b */ /* 0x000fe20003fce000 */
[----:B------:R-:W-:Y:S02]  /*94e0*/  WARPGROUP.DEPBAR.LE gsb0, 0x0 ;  /* 0x00008000000079c5 */ /* 0x000fe40000010000 */
[----:B------:R-:W-:Y:S01]  /*94f0*/  VIADD R24, R124, 0x200 ;  /* 0x000002007c187836 */ /* 0x000fe20000000000 */
[----:B------:R-:W-:Y:S01]  /*9500*/  MOV R25, 0x40000040 ;  /* 0x4000004000197802 */ /* 0x000fe20000000f00 */
[----:B------:R-:W-:Y:S01]  /*9510*/  @!P4 FMUL R67, R67, 0.5 ;  /* 0x3f0000004343c820 */ /* 0x000fe20000400000 */
[----:B------:R-:W-:Y:S01]  /*9520*/  F2FP.F16.F32.PACK_AB R26, R59, R60 ;  /* 0x0000003c3b1a723e */ /* 0x000fe200000000ff */
[----:B------:R-:W1:Y:S01]  /*9530*/  MUFU.EX2 R69, R69 ;  /* 0x0000004500457308 */ /* 0x000e620000000800 */
[----:B------:R-:W-:Y:S01]  /*9540*/  R2UR UR6, R24 ;  /* 0x00000000180672ca */ /* 0x000fe200000e0000 */
[----:B--2---:R-:W-:Y:S01]  /*9550*/  @!P2 FMUL R66, R66, R66 ;  /* 0x000000424242a220 */ /* 0x004fe20000400000 */
[----:B------:R-:W-:-:S02]  /*9560*/  R2UR UR7, R25 ;  /* 0x00000000190772ca */ /* 0x000fc400000e0000 */
[----:B------:R-:W-:Y:S01]  /*9570*/  F2FP.F16.F32.PACK_AB R24, R52, R57 ;  /* 0x000000393418723e */ /* 0x000fe200000000ff */
[----:B------:R-:W-:Y:S01]  /*9580*/  @!P6 FMUL R70, R70, 0.5 ;  /* 0x3f0000004646e820 */ /* 0x000fe20000400000 */
[----:B------:R-:W-:Y:S01]  /*9590*/  F2FP.F16.F32.PACK_AB R25, R58, R125 ;  /* 0x0000007d3a19723e */ /* 0x000fe200000000ff */
[----:B------:R-:W2:Y:S01]  /*95a0*/  MUFU.EX2 R67, R67 ;  /* 0x0000004300437308 */ /* 0x000ea20000000800 */
[----:B------:R-:W-:Y:S01]  /*95b0*/  F2FP.F16.F32.PACK_AB R27, R62, R61 ;  /* 0x0000003d3e1b723e */ /* 0x000fe200000000ff */
[----:B---3--:R-:W-:Y:S01]  /*95c0*/  @!P3 FMUL R68, R68, R68 ;  /* 0x000000444444b220 */ /* 0x008fe20000400000 */
[----:B------:R-:W-:Y:S01]  /*95d0*/  FSETP.GEU.AND P2, PT, R71, -126, PT ;  /* 0xc2fc00004700780b */ /* 0x000fe20003f4e000 */
[----:B------:R-:W-:Y:S01]  /*95e0*/  FADD R125, R56, R125 ;  /* 0x0000007d387d7221 */ /* 0x000fe20000000000 */
[----:B------:R-:W-:Y:S01]  /*95f0*/  WARPGROUP.ARRIVE ;  /* 0x00000000000079c5 */ /* 0x000fe20000000000 */
[----:B------:R-:W-:Y:S02]  /*9600*/  FSETP.GEU.AND P3, PT, R72, -126, PT ;  /* 0xc2fc00004800780b */ /* 0x000fe40003f6e000 */
[----:B------:R-:W3:Y:S01]  /*9610*/  MUFU.EX2 R70, R70 ;  /* 0x0000004600467308 */ /* 0x000ee20000000800 */
[----:B-1----:R-:W-:Y:S01]  /*9620*/  @!P5 FMUL R69, R69, R69 ;  /* 0x000000454545d220 */ /* 0x002fe20000400000 */
[----:B------:R-:W-:Y:S01]  /*9630*/  FSETP.GEU.AND P5, PT, R74, -126, PT ;  /* 0xc2fc00004a00780b */ /* 0x000fe20003fae000 */
[----:B------:R-:W-:Y:S01]  /*9640*/  HGMMA.64x64x16.F32 R88, R24, gdesc[UR4].tnspB, R88, gsb0 ;  /* 0x40e0000418587df0 */ /* 0x000fe20008000858 */
[----:B------:R-:W-:-:S04]  /*9650*/  FADD R58, R125, R58 ;  /* 0x0000003a7d3a7221 */ /* 0x000fc80000000000 */
[----:B------:R-:W-:Y:S01]  /*9660*/  @!P2 FMUL R71, R71, 0.5 ;  /* 0x3f0000004747a820 */ /* 0x000fe20000400000 */
[----:B--2---:R-:W-:Y:S01]  /*9670*/  @!P4 FMUL R67, R67, R67 ;  /* 0x000000434343c220 */ /* 0x004fe20000400000 */
[----:B------:R-:W-:Y:S01]  /*9680*/  FSETP.GEU.AND P4, PT, R73, -126, PT ;  /* 0xc2fc00004900780b */ /* 0x000fe20003f8e000 */
[----:B------:R-:W-:Y:S01]  /*9690*/  @!P3 FMUL R72, R72, 0.5 ;  /* 0x3f0000004848b820 */ /* 0x000fe20000400000 */
[----:B------:R-:W-:Y:S02]  /*96a0*/  FADD R61, R58, R61 ;  /* 0x0000003d3a3d7221 */ /* 0x000fe40000000000 */
[----:B------:R-:W1:Y:S01]  /*96b0*/  MUFU.EX2 R71, R71 ;  /* 0x0000004700477308 */ /* 0x000e620000000800 */
[----:B------:R-:W-:Y:S01]  /*96c0*/  @!P5 FMUL R74, R74, 0.5 ;  /* 0x3f0000004a4ad820 */ /* 0x000fe20000400000 */
[----:B------:R-:W-:Y:S01]  /*96d0*/  FADD R62, R61, R62 ;  /* 0x0000003e3d3e7221 */ /* 0x000fe20000000000 */
[----:B---3--:R-:W-:Y:S01]  /*96e0*/  @!P6 FMUL R70, R70, R70 ;  /* 0x000000464646e220 */ /* 0x008fe20000400000 */
[----:B------:R-:W-:-:S04]  /*96f0*/  FSETP.GEU.AND P6, PT, R76, -126, PT ;  /* 0xc2fc00004c00780b */ /* 0x000fc80003fce000 */
[----:B------:R-:W2:Y:S01]  /*9700*/  MUFU.EX2 R72, R72 ;  /* 0x0000004800487308 */ /* 0x000ea20000000800 */
[----:B------:R-:W-:-:S07]  /*9710*/  @!P4 FMUL R73, R73, 0.5 ;  /* 0x3f0000004949c820 */ /* 0x000fce0000400000 */
        /* <DEDUP_REMOVED lines=32> */
[----:B--2---:R-:W-:Y:S01]  /*9920*/  @!P4 FMUL R79, R79, R79 ;  /* 0x0000004f4f4fc220 */ /* 0x004fe20000400000 */
[----:B------:R-:W-:Y:S01]  /*9930*/  R2UR UR6, R24 ;  /* 0x00000000180672ca */ /* 0x000fe200000e0000 */
[----:B------:R-:W1:Y:S01]  /*9940*/  MUFU.EX2 R80, R80 ;  /* 0x0000005000507308 */ /* 0x000e620000000800 */
[----:B------:R-:W-:-:S02]  /*9950*/  R2UR UR7, R25 ;  /* 0x00000000190772ca */ /* 0x000fc400000e0000 */
[----:B------:R-:W-:Y:S01]  /*9960*/  F2FP.F16.F32.PACK_AB R24, R64, R63 ;  /* 0x0000003f4018723e */ /* 0x000fe200000000ff */
[----:B------:R-:W-:Y:S01]  /*9970*/  @!P3 FMUL R83, R83, 0.5 ;  /* 0x3f0000005353b820 */ /* 0x000fe20000400000 */
[----:B------:R-:W-:Y:S01]  /*9980*/  F2FP.F16.F32.PACK_AB R25, R66, R65 ;  /* 0x000000414219723e */ /* 0x000fe200000000ff */
[----:B---3--:R-:W-:Y:S01]  /*9990*/  @!P6 FMUL R23, R23, R23 ;  /* 0x000000171717e220 */ /* 0x008fe20000400000 */
[----:B------:R-:W-:Y:S01]  /*99a0*/  F2FP.F16.F32.PACK_AB R27, R70, R69 ;  /* 0x00000045461b723e */ /* 0x000fe200000000ff */
[----:B------:R-:W2:Y:S01]  /*99b0*/  MUFU.EX2 R21, R83 ;  /* 0x0000005300157308 */ /* 0x000ea20000000800 */
[----:B------:R-:W-:Y:S01]  /*99c0*/  FSETP.GEU.AND P4, PT, R29, -126, PT ;  /* 0xc2fc00001d00780b */ /* 0x000fe20003f8e000 */
[----:B------:R-:W-:Y:S01]  /*99d0*/  FADD R65, R62, R65 ;  /* 0x000000413e417221 */ /* 0x000fe20000000000 */
[----:B------:R-:W-:Y:S01]  /*99e0*/  WARPGROUP.ARRIVE ;  /* 0x00000000000079c5 */ /* 0x000fe20000000000 */
[----:B------:R-:W-:Y:S02]  /*99f0*/  FSETP.GEU.AND P6, PT, R30, -126, PT ;  /* 0xc2fc00001e00780b */ /* 0x000fe40003fce000 */
[----:B------:R-:W-:-:S03]  /*9a00*/  FADD R66, R65, R66 ;  /* 0x0000004241427221 */ /* 0x000fc60000000000 */
[----:B------:R-:W-:Y:S01]  /*9a10*/  HGMMA.64x64x16.F32 R88, R24, gdesc[UR4].tnspB, R88, gsb0 ;  /* 0x40e0000418587df0 */ /* 0x000fe20008000858 */
[----:B------:R-:W-:Y:S01]  /*9a20*/  R2UR UR6, R12 ;  /* 0x000000000c0672ca */ /* 0x000fe200000e0000 */
[----:B------:R-:W-:Y:S01]  /*9a30*/  FADD R12, R33, R28 ;  /* 0x0000001c210c7221 */ /* 0x000fe20000000000 */
[----:B------:R-:W-:Y:S01]  /*9a40*/  R2UR UR7, R13 ;  /* 0x000000000d0772ca */ /* 0x000fe200000e0000 */
[----:B------:R-:W3:Y:S01]  /*9a50*/  MUFU.EX2 R28, R82 ;  /* 0x00000052001c7308 */ /* 0x000ee20000000800 */
[----:B-1----:R-:W-:Y:S01]  /*9a60*/  @!P5 FMUL R80, R80, R80 ;  /* 0x000000505050d220 */ /* 0x002fe20000400000 */
[----:B------:R-:W-:Y:S01]  /*9a70*/  FSETP.GEU.AND P5, PT, R85, -126, PT ;  /* 0xc2fc00005500780b */ /* 0x000fe20003fae000 */
[----:B------:R-:W-:Y:S01]  /*9a80*/  @!P4 FMUL R29, R29, 0.5 ;  /* 0x3f0000001d1dc820 */ /* 0x000fe20000400000 */
[----:B------:R-:W-:Y:S01]  /*9a90*/  @!P6 FMUL R30, R30, 0.5 ;  /* 0x3f0000001e1ee820 */ /* 0x000fe20000400000 */
[----:B------:R-:W-:Y:S01]  /*9aa0*/  FADD R37, R12, R37 ;  /* 0x000000250c257221 */ /* 0x000fe20000000000 */
[----:B------:R-:W-:Y:S01]  /*9ab0*/  VIADD R12, R124, 0x380 ;  /* 0x000003807c0c7836 */ /* 0x000fe20000000000 */
[----:B------:R-:W-:Y:S01]  /*9ac0*/  MOV R13, 0x40000040 ;  /* 0x40000040000d7802 */ /* 0x000fe20000000f00 */
[----:B--2---:R-:W-:Y:S01]  /*9ad0*/  @!P3 FMUL R21, R21, R21 ;  /* 0x000000151515b220 */ /* 0x004fe20000400000 */
[----:B------:R-:W1:Y:S01]  /*9ae0*/  MUFU.EX2 R29, R29 ;  /* 0x0000001d001d7308 */ /* 0x000e620000000800 */
[----:B------:R-:W-:Y:S01]  /*9af0*/  FADD R37, R37, R36 ;  /* 0x0000002425257221 */ /* 0x000fe20000000000 */
[----:B------:R-:W-:-:S03]  /*9b00*/  FADD R69, R66, R69 ;  /* 0x0000004542457221 */ /* 0x000fc60000000000 */
[----:B------:R-:W-:Y:S01]  /*9b10*/  FADD R40, R37, R40 ;  /* 0x0000002825287221 */ /* 0x000fe20000000000 */
[----:B------:R-:W-:Y:S01]  /*9b20*/  @!P5 FMUL R85, R85, 0.5 ;  /* 0x3f0000005555d820 */ /* 0x000fe20000400000 */
[----:B------:R-:W-:Y:S01]  /*9b30*/  FADD R70, R69, R70 ;  /* 0x0000004645467221 */ /* 0x000fe20000000000 */
[----:B---3--:R-:W-:Y:S01]  /*9b40*/  @!P2 FMUL R28, R28, R28 ;  /* 0x0000001c1c1ca220 */ /* 0x008fe20000400000 */
[----:B------:R-:W-:Y:S01]  /*9b50*/  FSETP.GEU.AND P2, PT, R31, -126, PT ;  /* 0xc2fc00001f00780b */ /* 0x000fe20003f4e000 */
[----:B------:R-:W2:Y:S01]  /*9b60*/  MUFU.EX2 R20, R85 ;  /* 0x0000005500147308 */ /* 0x000ea20000000800 */
[----:B------:R-:W-:-:S04]  /*9b70*/  FADD R40, R40, R41 ;  /* 0x0000002928287221 */ /* 0x000fc80000000000 */
[----:B------:R-:W-:Y:S01]  /*9b80*/  FADD R45, R40, R45 ;  /* 0x0000002d282d7221 */ /* 0x000fe20000000000 */
[----:B-1----:R-:W-:Y:S02]  /*9b90*/  @!P4 FMUL R29, R29, R29 ;  /* 0x0000001d1d1dc220 */ /* 0x002fe40000400000 */
[----:B------:R-:W1:Y:S01]  /*9ba0*/  MUFU.EX2 R30, R30 ;  /* 0x0000001e001e7308 */ /* 0x000e620000000800 */
[----:B------:R-:W-:-:S03]  /*9bb0*/  FADD R45, R45, R44 ;  /* 0x0000002c2d2d7221 */ /* 0x000fc60000000000 */
[----:B------:R-:W-:Y:S01]  /*9bc0*/  @!P2 FMUL R31, R31, 0.5 ;  /* 0x3f0000001f1fa820 */ /* 0x000fe20000400000 */
[----:B------:R-:W-:Y:S01]  /*9bd0*/  FADD R48, R45, R48 ;  /* 0x000000302d307221 */ /* 0x000fe20000000000 */
[----:B--2---:R-:W-:-:S04]  /*9be0*/  @!P5 FMUL R20, R20, R20 ;  /* 0x000000141414d220 */ /* 0x004fc80000400000 */
[----:B------:R-:W2:Y:S01]  /*9bf0*/  MUFU.EX2 R31, R31 ;  /* 0x0000001f001f7308 */ /* 0x000ea20000000800 */
[----:B------:R-:W-:-:S04]  /*9c00*/  FADD R49, R48, R49 ;  /* 0x0000003130317221 */ /* 0x000fc80000000000 */
[----:B------:R-:W-:Y:S01]  /*9c10*/  FADD R54, R49, R54 ;  /* 0x0000003631367221 */ /* 0x000fe20000000000 */
[----:B-1----:R-:W-:-:S03]  /*9c20*/  @!P6 FMUL R30, R30, R30 ;  /* 0x0000001e1e1ee220 */ /* 0x002fc60000400000 */
[----:B------:R-:W-:-:S04]  /*9c30*/  FADD R54, R54, R53 ;  /* 0x0000003536367221 */ /* 0x000fc80000000000 */
[----:B------:R-:W-:Y:S01]  /*9c40*/  FADD R57, R54, R57 ;  /* 0x0000003936397221 */ /* 0x000fe20000000000 */
[----:B--2---:R-:W-:-:S03]  /*9c50*/  @!P2 FMUL R31, R31, R31 ;  /* 0x0000001f1f1fa220 */ /* 0x004fc60000400000 */
[----:B------:R-:W-:Y:S01]  /*9c60*/  FADD R57, R57, R52 ;  /* 0x0000003439397221 */ /* 0x000fe20000000000 */
[----:B------:R-:W-:-:S03]  /*9c70*/  ISETP.NE.AND P2, PT, R6, 0x4, PT ;  /* 0x000000040600780c */ /* 0x000fc60003f45270 */
[----:B------:R-:W-:-:S04]  /*9c80*/  FADD R60, R57, R60 ;  /* 0x0000003c393c7221 */ /* 0x000fc80000000000 */
[----:B------:R-:W-:-:S04]  /*9c90*/  FADD R60, R60, R59 ;  /* 0x0000003b3c3c7221 */ /* 0x000fc80000000000 */
[----:B------:R-:W-:-:S04]  /*9ca0*/  FADD R63, R60, R63 ;  /* 0x0000003f3c3f7221 */ /* 0x000fc80000000000 */
[----:B------:R-:W-:Y:S01]  /*9cb0*/  FADD R63, R63, R64 ;  /* 0x000000403f3f7221 */ /* 0x000fe20000000000 */
        /* <DEDUP_REMOVED lines=11> */
[----:B------:R-:W-:Y:S02]  /*9d70*/  FADD R22, R73, R22 ;  /* 0x0000001649167221 */ /* 0x000fe40000000000 */
[----:B------:R-:W-:Y:S02]  /*9d80*/  FADD R72, R71, R72 ;  /* 0x0000004847487221 */ /* 0x000fe40000000000 */
[----:B------:R-:W-:Y:S01]  /*9d90*/  FADD R79, R22, R79 ;  /* 0x0000004f164f7221 */ /* 0x000fe20000000000 */
[----:B------:R-:W-:Y:S01]  /*9da0*/  HGMMA.64x64x16.F32 R88, R24, gdesc[UR4].tnspB, R88, gsb0 ;  /* 0x40e0000418587df0 */ /* 0x000fe20008000858 */
[----:B------:R-:W-:Y:S01]  /*9db0*/  R2UR UR6, R12 ;  /* 0x000000000c0672ca */ /* 0x000fe200000e0000 */
[----:B------:R-:W-:Y:S01]  /*9dc0*/  FADD R75, R72, R75 ;  /* 0x0000004b484b7221 */ /* 0x000fe20000000000 */
[----:B------:R-:W-:-:S03]  /*9dd0*/  R2UR UR7, R13 ;  /* 0x000000000d0772ca */ /* 0x000fc600000e0000 */
        /* <DEDUP_REMOVED lines=15> */
[----:B------:R-:W-:Y:S03]  /*9ed0*/  HGMMA.64x64x16.F32 R88, R24, gdesc[UR4].tnspB, R88, gsb0 ;  /* 0x40e0000418587df0 */ /* 0x000fe60008000858 */
[----:B------:R-:W-:-:S02]  /*9ee0*/  WARPGROUP.DEPBAR.LE gsb0, 0x0 ;  /* 0x00008000000079c5 */ /* 0x000fc40000010000 */
[----:B------:R-:W-:-:S04]  /*9ef0*/  SEL R24, R6, RZ, P2 ;  /* 0x000000ff06187207 */ /* 0x000fc80001000000 */
[----:B------:R-:W-:-:S04]  /*9f00*/  LEA R6, R24, R11, 0x3 ;  /* 0x0000000b18067211 */ /* 0x000fc800078e18ff */
[----:B------:R-:W-:-:S04]  /*9f10*/  PRMT R6, RZ, 0x654, R6 ;  /* 0x00000654ff067816 */ /* 0x000fc80000000006 */
[----:B------:R1:W-:Y:S01]  /*9f20*/  SYNCS.ARRIVE.TRANS64.RED.A1T0 RZ, [R6+URZ], RZ ;  /* 0x000000ff06ff79a7 */ /* 0x0003e2000810043f */
[----:B------:R-:W-:Y:S05]  /*9f30*/  @P1 BRA `(.L_x_45) ;  /* 0x00000000009c1947 */ /* 0x000fea0003800000 */
[----:B------:R-:W-:Y:S01]  /*9f40*/  ISETP.LT.OR P1, PT, R7, 0x1, !P0 ;  /* 0x000000010700780c */ /* 0x000fe20004721670 */
[----:B------:R-:W-:-:S12]  /*9f50*/  BSSY B0, `(.L_x_46) ;  /* 0x0000024000007945 */ /* 0x000fd80003800000 */
[----:B------:R-:W-:Y:S05]  /*9f60*/  @P1 BRA `(.L_x_47) ;  /* 0x0000000000881947 */ /* 0x000fea0003800000 */
[----:B-1----:R-:W-:Y:S01]  /*9f70*/  IMAD R6, R5, 0x8, R2 ;  /* 0x0000000805067824 */ /* 0x002fe200078e0202 */
[----:B------:R-:W-:Y:S02]  /*9f80*/  SHF.L.U32 R21, R4, 0x1f, RZ ;  /* 0x0000001f04157819 */ /* 0x000fe400000006ff */
[----:B------:R-:W-:Y:S02]  /*9f90*/  ISETP.NE.AND P2, PT, R0, RZ, PT ;  /* 0x000000ff0000720c */ /* 0x000fe40003f45270 */
[----:B------:R-:W1:Y:S02]  /*9fa0*/  SYNCS.PHASECHK.TRANS64.TRYWAIT P1, [R6+URZ+0x12020], R21 ;  /* 0x01202015060075a7 */ /* 0x000e64000802017f */
[----:B-1----:R-:W-:Y:S09]  /*9fb0*/  @!P1 BRA `(.L_x_48) ;  /* 0x0000001800989947 */ /* 0x002ff20003800000 */
.L_x_87:
[----:B------:R-:W-:Y:S05]  /*9fc0*/  @P2 BRA `(.L_x_49) ;  /* 0x0000000000142947 */ /* 0x000fea0003800000 */
[----:B------:R-:W-:Y:S02]  /*9fd0*/  ISETP.NE.AND P1, PT, R14, RZ, PT ;  /* 0x000000ff0e00720c */ /* 0x000fe40003f25270 */
[----:B-1----:R-:W-:-:S04]  /*9fe0*/  MOV R21, 0x4000 ;  /* 0x0000400000157802 */ /* 0x002fc80000000f00 */
[----:B------:R2:W-:Y:S07]  /*9ff0*/  SYNCS.ARRIVE.TRANS64 RZ, [R6+URZ+0x12000], R21 ;  /* 0x0120001506ff79a7 */ /* 0x0005ee000800003f */
[----:B------:R-:W-:Y:S05]  /*a000*/  @!P1 BRA `(.L_x_49) ;  /* 0x0000000000049947 */ /* 0x000fea0003800000 */
[----:B------:R-:W-:Y:S01]  /*a010*/  BPT.TRAP 0x1 ;  /* 0x000000040000795c */ /* 0x000fe20000300000 */
.L_x_49:
[C---:B------:R-:W-:Y:S01]  /*a020*/  IMAD R20, R5.reuse, 0x4000, R2 ;  /* 0x0000400005147824 */ /* 0x040fe200078e0202 */
        /* <DEDUP_REMOVED lines=12> */
[C---:B------:R-:W-:Y:S01]  /*a0f0*/  ISETP.NE.AND P1, PT, R5.reuse, 0x4, PT ;  /* 0x000000040500780c */ /* 0x040fe20003f25270 */
[----:B------:R-:W-:Y:S01]  /*a100*/  USHF.L.U32 UR11, UR11, 0x7, URZ ;  /* 0x000000070b0b7899 */ /* 0x000fe2000800063f */
[----:B------:R-:W-:Y:S01]  /*a110*/  VIADD R8, R8, 0x1 ;  /* 0x0000000108087836 */ /* 0x000fe20000000000 */
[----:B------:R-:W-:Y:S01]  /*a120*/  UIADD3 UR9, UR9, 0x12000, URZ ;  /* 0x0001200009097890 */ /* 0x000fe2000fffe03f */
[----:B-12---:R-:W-:Y:S01]  /*a130*/  SEL R21, RZ, 0x1, P1 ;  /* 0x00000001ff157807 */ /* 0x006fe20000800000 */
[----:B------:R-:W-:Y:S01]  /*a140*/  UIADD3 UR8, UR8, 0x2000, URZ ;  /* 0x0000200008087890 */ /* 0x000fe2000fffe03f */
[----:B------:R-:W-:-:S02]  /*a150*/  SEL R5, R5, RZ, P1 ;  /* 0x000000ff05057207 */ /* 0x000fc40000800000 */
[----:B------:R-:W-:-:S06]  /*a160*/  LOP3.LUT R4, R4, R21, RZ, 0x3c, !PT ;  /* 0x0000001504047212 */ /* 0x000fcc00078e3cff */
[----:B------:R2:W-:Y:S02]  /*a170*/  UTMALDG.4D [UR8], [UR6], desc[UR18] ;  /* 0x00001208060075b4 */ /* 0x0005e40008019000 */
[----:B--2---:R-:W-:Y:S01]  /*a180*/  NOP ;  /* 0x0000000000007918 */ /* 0x004fe20000000000 */
.L_x_47:
[----:B------:R-:W-:Y:S05]  /*a190*/  BSYNC B0 ;  /* 0x0000000000007941 */ /* 0x000fea0003800000 */
.L_x_46:
[----:B------:R-:W-:-:S07]  /*a1a0*/  IADD3 R7, R7, -0x1, RZ ;  /* 0xffffffff07077810 */ /* 0x000fce0007ffe0ff */
.L_x_45:
[----:B------:R-:W-:Y:S01]  /*a1b0*/  ISETP.GT.AND P3, PT, R17, 0x1, PT ;  /* 0x000000011100780c */ /* 0x000fe20003f64270 */
[----:B------:R-:W-:Y:S01]  /*a1c0*/  VIADD R15, R15, 0x1 ;  /* 0x000000010f0f7836 */ /* 0x000fe20000000000 */
[----:B-1----:R-:W-:Y:S01]  /*a1d0*/  IADD3 R6, R24, 0x1, RZ ;  /* 0x0000000118067810 */ /* 0x002fe20007ffe0ff */
[----:B------:R-:W-:Y:S01]  /*a1e0*/  VIADD R17, R17, 0xffffffff ;  /* 0xffffffff11117836 */ /* 0x000fe20000000000 */
[----:B------:R-:W-:Y:S01]  /*a1f0*/  IADD3 R10, R10, 0x80, RZ ;  /* 0x000000800a0a7810 */ /* 0x000fe20007ffe0ff */
[----:B------:R-:W-:Y:S01]  /*a200*/  IMAD.MOV.U32 R21, RZ, RZ, R19 ;  /* 0x000000ffff157224 */ /* 0x000fe200078e0013 */
[----:B------:R-:W-:Y:S02]  /*a210*/  ISETP.NE.AND P1, PT, R15, 0x4, PT ;  /* 0x000000040f00780c */ /* 0x000fe40003f25270 */
[----:B------:R-:W-:Y:S02]  /*a220*/  ISETP.NE.AND P2, PT, R6, 0x4, PT ;  /* 0x000000040600780c */ /* 0x000fe40003f45270 */
[----:B------:R-:W-:-:S02]  /*a230*/  SEL R20, RZ, 0x1, P1 ;  /* 0x00000001ff147807 */ /* 0x000fc40000800000 */
[----:B------:R-:W-:Y:S02]  /*a240*/  SEL R15, R15, RZ, P1 ;  /* 0x000000ff0f0f7207 */ /* 0x000fe40000800000 */
[----:B------:R-:W-:Y:S02]  /*a250*/  LOP3.LUT R3, R3, R20, RZ, 0x3c, !PT ;  /* 0x0000001403037212 */ /* 0x000fe400078e3cff */
[----:B------:R-:W-:Y:S02]  /*a260*/  MOV R20, R18 ;  /* 0x0000001200147202 */ /* 0x000fe40000000f00 */
[----:B------:R-:W-:Y:S01]  /*a270*/  SEL R6, R6, RZ, P2 ;  /* 0x000000ff06067207 */ /* 0x000fe20001000000 */
[----:B------:R-:W-:Y:S06]  /*a280*/  @P3 BRA `(.L_x_50) ;  /* 0xffffffc8006c3947 */ /* 0x000fec000383ffff */
.L_x_37:
[----:B------:R-:W-:Y:S05]  /*a290*/  WARPSYNC.ALL ;  /* 0x0000000000007948 */ /* 0x000fea0003800000 */
[----:B------:R-:W2:Y:S01]  /*a2a0*/  SHFL.BFLY PT, R0, R13, 0x1, 0x1f ;  /* 0x0c201f000d007f89 */ /* 0x000ea200000e0000 */
[----:B------:R-:W-:Y:S01]  /*a2b0*/  BSSY B0, `(.L_x_51) ;  /* 0x0000023000007945 */ /* 0x000fe20003800000 */
[----:B------:R-:W-:Y:S01]  /*a2c0*/  IMAD.MOV.U32 R7, RZ, RZ, 0x7f800000 ;  /* 0x7f800000ff077424 */ /* 0x000fe200078e00ff */
[----:B------:R-:W-:Y:S01]  /*a2d0*/  MOV R8, 0x3f800000 ;  /* 0x3f80000000087802 */ /* 0x000fe20000000f00 */
[----:B------:R-:W3:Y:S01]  /*a2e0*/  SHFL.BFLY PT, R3, R12, 0x1, 0x1f ;  /* 0x0c201f000c037f89 */ /* 0x000ee200000e0000 */
[----:B------:R-:W-:Y:S01]  /*a2f0*/  IMAD.MOV.U32 R4, RZ, RZ, 0x3f800000 ;  /* 0x3f800000ff047424 */ /* 0x000fe200078e00ff */
[----:B------:R-:W-:Y:S01]  /*a300*/  MOV R9, 0x7f800000 ;  /* 0x7f80000000097802 */ /* 0x000fe20000000f00 */
[----:B--2---:R-:W-:Y:S01]  /*a310*/  FADD R0, R0, R13 ;  /* 0x0000000d00007221 */ /* 0x004fe20000000000 */
[----:B---3--:R-:W-:-:S04]  /*a320*/  FADD R14, R3, R12 ;  /* 0x0000000c030e7221 */ /* 0x008fc80000000000 */
[----:B------:R-:W2:Y:S04]  /*a330*/  SHFL.BFLY PT, R5, R0, 0x2, 0x1f ;  /* 0x0c401f0000057f89 */ /* 0x000ea800000e0000 */
[----:B------:R-:W3:Y:S01]  /*a340*/  SHFL.BFLY PT, R15, R14, 0x2, 0x1f ;  /* 0x0c401f000e0f7f89 */ /* 0x000ee200000e0000 */
[C---:B--2---:R-:W-:Y:S01]  /*a350*/  FSETP.NE.AND P0, PT, R0.reuse, -R5, PT ;  /* 0x800000050000720b */ /* 0x044fe20003f05000 */
[----:B------:R-:W-:Y:S01]  /*a360*/  FADD R3, R0, R5 ;  /* 0x0000000500037221 */ /* 0x000fe20000000000 */
[----:B---3--:R-:W-:-:S11]  /*a370*/  FADD R6, R14, R15 ;  /* 0x0000000f0e067221 */ /* 0x008fd60000000000 */
[----:B------:R-:W-:Y:S05]  /*a380*/  @!P0 BRA `(.L_x_52) ;  /* 0x0000000000548947 */ /* 0x000fea0003800000 */
[----:B------:R-:W-:Y:S01]  /*a390*/  VIADD R0, R3, 0x1800000 ;  /* 0x0180000003007836 */ /* 0x000fe20000000000 */
[----:B------:R-:W-:Y:S04]  /*a3a0*/  BSSY B1, `(.L_x_53) ;  /* 0x000000c000017945 */ /* 0x000fe80003800000 */
[----:B------:R-:W-:-:S04]  /*a3b0*/  LOP3.LUT R0, R0, 0x7f800000, RZ, 0xc0, !PT ;  /* 0x7f80000000007812 */ /* 0x000fc800078ec0ff */
[----:B------:R-:W-:-:S13]  /*a3c0*/  ISETP.GT.U32.AND P0, PT, R0, 0x1ffffff, PT ;  /* 0x01ffffff0000780c */ /* 0x000fda0003f04070 */
[----:B------:R-:W-:Y:S05]  /*a3d0*/  @P0 BRA `(.L_x_54) ;  /* 0x0000000000100947 */ /* 0x000fea0003800000 */
[----:B------:R-:W-:-:S07]  /*a3e0*/  MOV R12, 0xa400 ;  /* 0x0000a400000c7802 */ /* 0x000fce0000000f00 */
[----:B-1----:R-:W-:Y:S05]  /*a3f0*/  CALL.REL.NOINC `($__internal_0_$__cuda_sm20_rcp_rn_f32_slowpath) ;  /* 0x00000014009c7944 */ /* 0x002fea0003c00000 */
[----:B------:R-:W-:Y:S01]  /*a400*/  MOV R4, R0 ;  /* 0x0000000000047202 */ /* 0x000fe20000000f00 */
[----:B------:R-:W-:Y:S06]  /*a410*/  BRA `(.L_x_55) ;  /* 0x0000000000107947 */ /* 0x000fec0003800000 */
.L_x_54:
[----:B------:R-:W2:Y:S02]  /*a420*/  MUFU.RCP R4, R3 ;  /* 0x0000000300047308 */ /* 0x000ea40000001000 */
[----:B--2---:R-:W-:-:S04]  /*a430*/  FFMA R0, R3, R4, -1 ;  /* 0xbf80000003007423 */ /* 0x004fc80000000004 */
[----:B------:R-:W-:-:S04]  /*a440*/  FADD.FTZ R5, -R0, -RZ ;  /* 0x800000ff00057221 */ /* 0x000fc80000010100 */
[----:B------:R-:W-:-:S07]  /*a450*/  FFMA R4, R4, R5, R4 ;  /* 0x0000000504047223 */ /* 0x000fce0000000004 */
.L_x_55:
[----:B------:R-:W-:Y:S05]  /*a460*/  BSYNC B1 ;  /* 0x0000000000017941 */ /* 0x000fea0003800000 */
.L_x_53:
[----:B------:R-:W-:Y:S01]  /*a470*/  FSETP.GEU.AND P0, PT, |R3|, 1.175494350822287508e-38, PT ;  /* 0x008000000300780b */ /* 0x000fe20003f0e200 */
[----:B------:R-:W-:-:S12]  /*a480*/  ULDC UR6, c[0x0][0x600] ;  /* 0x0001800000067ab9 */ /* 0x000fd80000000800 */
[----:B------:R-:W-:-:S04]  /*a490*/  @!P0 FMUL R3, R3, 16777216 ;  /* 0x4b80000003038820 */ /* 0x000fc80000400000 */
[----:B------:R-:W2:Y:S02]  /*a4a0*/  MUFU.LG2 R0, R3 ;  /* 0x0000000300007308 */ /* 0x000ea40000000c00 */
[----:B--2---:R-:W-:-:S04]  /*a4b0*/  @!P0 FADD R0, R0, -24 ;  /* 0xc1c0000000008421 */ /* 0x004fc80000000000 */
[----:B------:R-:W-:-:S04]  /*a4c0*/  FMUL R0, R0, 0.69314718246459960938 ;  /* 0x3f31721800007820 */ /* 0x000fc80000400000 */
[----:B------:R-:W-:-:S07]  /*a4d0*/  FFMA R9, R19, UR6, R0 ;  /* 0x0000000613097c23 */ /* 0x000fce0008000000 */
.L_x_52:
[----:B------:R-:W-:Y:S05]  /*a4e0*/  BSYNC B0 ;  /* 0x0000000000007941 */ /* 0x000fea0003800000 */
.L_x_51:
[----:B------:R-:W-:Y:S01]  /*a4f0*/  FSETP.NE.AND P0, PT, R14, -R15, PT ;  /* 0x8000000f0e00720b */ /* 0x000fe20003f05000 */
[----:B------:R-:W-:Y:S01]  /*a500*/  ULDC UR4, c[0x0][0x608] ;  /* 0x0001820000047ab9 */ /* 0x000fe20000000800 */
[----:B------:R-:W-:Y:S01]  /*a510*/  BSSY B0, `(.L_x_56) ;  /* 0x0000029000007945 */ /* 0x000fe20003800000 */
[----:B------:R-:W-:-:S04]  /*a520*/  FMUL R4, R4, UR4 ;  /* 0x0000000404047c20 */ /* 0x000fc80008400000 */
[-C--:B------:R-:W-:Y:S01]  /*a530*/  FMUL R88, R88, R4.reuse ;  /* 0x0000000458587220 */ /* 0x080fe20000400000 */
        /* <DEDUP_REMOVED lines=14> */
[----:B------:R-:W-:Y:S01]  /*a620*/  FMUL R117, R117, R4 ;  /* 0x0000000475757220 */ /* 0x000fe20000400000 */
[----:B------:R-:W-:Y:S06]  /*a630*/  @!P0 BRA `(.L_x_57) ;  /* 0x0000000000588947 */ /* 0x000fec0003800000 */
[----:B------:R-:W-:Y:S01]  /*a640*/  VIADD R0, R6, 0x1800000 ;  /* 0x0180000006007836 */ /* 0x000fe20000000000 */
[----:B------:R-:W-:Y:S04]  /*a650*/  BSSY B1, `(.L_x_58) ;  /* 0x000000d000017945 */ /* 0x000fe80003800000 */
[----:B------:R-:W-:-:S04]  /*a660*/  LOP3.LUT R0, R0, 0x7f800000, RZ, 0xc0, !PT ;  /* 0x7f80000000007812 */ /* 0x000fc800078ec0ff */
[----:B------:R-:W-:-:S13]  /*a670*/  ISETP.GT.U32.AND P0, PT, R0, 0x1ffffff, PT ;  /* 0x01ffffff0000780c */ /* 0x000fda0003f04070 */
[----:B------:R-:W-:Y:S05]  /*a680*/  @P0 BRA `(.L_x_59) ;  /* 0x0000000000140947 */ /* 0x000fea0003800000 */
[----:B------:R-:W-:Y:S02]  /*a690*/  MOV R3, R6 ;  /* 0x0000000600037202 */ /* 0x000fe40000000f00 */
[----:B------:R-:W-:-:S07]  /*a6a0*/  MOV R12, 0xa6c0 ;  /* 0x0000a6c0000c7802 */ /* 0x000fce0000000f00 */
[----:B-1----:R-:W-:Y:S05]  /*a6b0*/  CALL.REL.NOINC `($__internal_0_$__cuda_sm20_rcp_rn_f32_slowpath) ;  /* 0x0000001000ec7944 */ /* 0x002fea0003c00000 */
[----:B------:R-:W-:Y:S01]  /*a6c0*/  IMAD.MOV.U32 R8, RZ, RZ, R0 ;  /* 0x000000ffff087224 */ /* 0x000fe200078e0000 */
[----:B------:R-:W-:Y:S06]  /*a6d0*/  BRA `(.L_x_60) ;  /* 0x0000000000107947 */ /* 0x000fec0003800000 */
.L_x_59:
[----:B------:R-:W2:Y:S02]  /*a6e0*/  MUFU.RCP R3, R6 ;  /* 0x0000000600037308 */ /* 0x000ea40000001000 */
[----:B--2---:R-:W-:-:S04]  /*a6f0*/  FFMA R0, R6, R3, -1 ;  /* 0xbf80000006007423 */ /* 0x004fc80000000003 */
[----:B------:R-:W-:-:S04]  /*a700*/  FADD.FTZ R0, -R0, -RZ ;  /* 0x800000ff00007221 */ /* 0x000fc80000010100 */
[----:B------:R-:W-:-:S07]  /*a710*/  FFMA R8, R3, R0, R3 ;  /* 0x0000000003087223 */ /* 0x000fce0000000003 */
.L_x_60:
[----:B------:R-:W-:Y:S05]  /*a720*/  BSYNC B1 ;  /* 0x0000000000017941 */ /* 0x000fea0003800000 */
.L_x_58:
[----:B------:R-:W-:Y:S01]  /*a730*/  FSETP.GEU.AND P0, PT, |R6|, 1.175494350822287508e-38, PT ;  /* 0x008000000600780b */ /* 0x000fe20003f0e200 */
[----:B------:R-:W-:-:S12]  /*a740*/  ULDC UR4, c[0x0][0x600] ;  /* 0x0001800000047ab9 */ /* 0x000fd80000000800 */
[----:B------:R-:W-:-:S04]  /*a750*/  @!P0 FMUL R6, R6, 16777216 ;  /* 0x4b80000006068820 */ /* 0x000fc80000400000 */
[----:B------:R-:W2:Y:S02]  /*a760*/  MUFU.LG2 R0, R6 ;  /* 0x0000000600007308 */ /* 0x000ea40000000c00 */
[----:B--2---:R-:W-:-:S04]  /*a770*/  @!P0 FADD R0, R0, -24 ;  /* 0xc1c0000000008421 */ /* 0x004fc80000000000 */
[----:B------:R-:W-:-:S04]  /*a780*/  FMUL R7, R0, 0.69314718246459960938 ;  /* 0x3f31721800077820 */ /* 0x000fc80000400000 */
[----:B------:R-:W-:-:S07]  /*a790*/  FFMA R7, R18, UR4, R7 ;  /* 0x0000000412077c23 */ /* 0x000fce0008000007 */
.L_x_57:
[----:B------:R-:W-:Y:S05]  /*a7a0*/  BSYNC B0 ;  /* 0x0000000000007941 */ /* 0x000fea0003800000 */
.L_x_56:
[C---:B------:R-:W-:Y:S01]  /*a7b0*/  LOP3.LUT P0, RZ, R16.reuse, 0x3, RZ, 0xc0, !PT ;  /* 0x0000000310ff7812 */ /* 0x040fe2000780c0ff */
[----:B------:R-:W-:Y:S01]  /*a7c0*/  ULDC UR4, c[0x0][0x608] ;  /* 0x0001820000047ab9 */ /* 0x000fe20000000800 */
[----:B------:R-:W-:Y:S01]  /*a7d0*/  LOP3.LUT R17, R16, 0x7f, RZ, 0xc0, !PT ;  /* 0x0000007f10117812 */ /* 0x000fe200078ec0ff */
[----:B------:R-:W-:Y:S01]  /*a7e0*/  ULDC.64 UR8, c[0x0][0x208] ;  /* 0x0000820000087ab9 */ /* 0x000fe20000000a00 */
[----:B------:R-:W-:Y:S01]  /*a7f0*/  FMUL R8, R8, UR4 ;  /* 0x0000000408087c20 */ /* 0x000fe20008400000 */
[----:B------:R-:W-:Y:S01]  /*a800*/  BSSY B0, `(.L_x_61) ;  /* 0x0000018000007945 */ /* 0x000fe20003800000 */
[----:B------:R-:W-:-:S07]  /*a810*/  SHF.R.U32.HI R18, RZ, 0x5, R17 ;  /* 0x00000005ff127819 */ /* 0x000fce0000011611 */
[----:B------:R-:W-:Y:S05]  /*a820*/  @P0 BRA `(.L_x_62) ;  /* 0x0000000000540947 */ /* 0x000fea0003800000 */
[----:B------:R-:W2:Y:S01]  /*a830*/  S2UR UR4, SR_CTAID.X ;  /* 0x00000000000479c3 */ /* 0x000ea20000002500 */
[----:B------:R-:W-:Y:S02]  /*a840*/  SHF.R.U32.HI R0, RZ, 0x2, R16 ;  /* 0x00000002ff007819 */ /* 0x000fe40000011610 */
[----:B------:R-:W-:Y:S02]  /*a850*/  SHF.L.U32 R3, R18, 0x4, RZ ;  /* 0x0000000412037819 */ /* 0x000fe400000006ff */
[----:B------:R-:W-:-:S04]  /*a860*/  LOP3.LUT R0, R0, 0x7, RZ, 0xc0, !PT ;  /* 0x0000000700007812 */ /* 0x000fc800078ec0ff */
[----:B------:R-:W-:Y:S01]  /*a870*/  LOP3.LUT R0, R3, 0xfffffff0, R0, 0xe2, !PT ;  /* 0xfffffff003007812 */ /* 0x000fe200078ee200 */
[----:B--2---:R-:W-:-:S03]  /*a880*/  USHF.L.U32 UR6, UR4, 0x6, URZ ;  /* 0x0000000604067899 */ /* 0x004fc6000800063f */
[----:B------:R-:W-:Y:S02]  /*a890*/  ULDC.64 UR4, c[0x0][0x688] ;  /* 0x0001a20000047ab9 */ /* 0x000fe40000000a00 */
[----:B------:R-:W-:Y:S02]  /*a8a0*/  UIMAD UR4, UR36, UR4, UR6 ;  /* 0x00000004240472a4 */ /* 0x000fe4000f8e0206 */
[----:B------:R-:W-:Y:S02]  /*a8b0*/  LOP3.LUT R3, R0, UR6, RZ, 0xfc, !PT ;  /* 0x0000000600037c12 */ /* 0x000fe4000f8efcff */
[----:B------:R-:W-:-:S03]  /*a8c0*/  UIMAD UR4, UR37, UR5, UR4 ;  /* 0x00000005250472a4 */ /* 0x000fc6000f8e0204 */
[C---:B------:R-:W-:Y:S01]  /*a8d0*/  VIADD R4, R3.reuse, 0x8 ;  /* 0x0000000803047836 */ /* 0x040fe20000000000 */
[----:B------:R-:W-:Y:S02]  /*a8e0*/  ULDC UR5, c[0x0][0x288] ;  /* 0x0000a20000057ab9 */ /* 0x000fe40000000800 */
[----:B------:R-:W-:Y:S02]  /*a8f0*/  ISETP.GE.U32.AND P0, PT, R3, UR5, PT ;  /* 0x0000000503007c0c */ /* 0x000fe4000bf06070 */
[----:B------:R-:W-:Y:S02]  /*a900*/  IADD3 R0, P2, R0, UR4, RZ ;  /* 0x0000000400007c10 */ /* 0x000fe4000ff5e0ff */
[----:B------:R-:W-:Y:S01]  /*a910*/  ISETP.GE.U32.AND P1, PT, R4, UR5, PT ;  /* 0x0000000504007c0c */ /* 0x000fe2000bf26070 */
[----:B------:R-:W-:Y:S01]  /*a920*/  ULDC.64 UR4, c[0x0][0x680] ;  /* 0x0001a00000047ab9 */ /* 0x000fe20000000a00 */
[----:B------:R-:W-:Y:S02]  /*a930*/  IADD3.X R3, RZ, RZ, RZ, P2, !PT ;  /* 0x000000ffff037210 */ /* 0x000fe400017fe4ff */
[----:B------:R-:W-:-:S04]  /*a940*/  LEA R4, P2, R0, UR4, 0x2 ;  /* 0x0000000400047c11 */ /* 0x000fc8000f8410ff */
[----:B------:R-:W-:-:S05]  /*a950*/  LEA.HI.X R5, R0, UR5, R3, 0x2, P2 ;  /* 0x0000000500057c11 */ /* 0x000fca00090f1403 */
[----:B------:R2:W-:Y:S04]  /*a960*/  @!P0 STG.E desc[UR8][R4.64], R9 ;  /* 0x0000000904008986 */ /* 0x0005e8000c101908 */
[----:B------:R2:W-:Y:S02]  /*a970*/  @!P1 STG.E desc[UR8][R4.64+0x20], R7 ;  /* 0x0000200704009986 */ /* 0x0005e4000c101908 */
.L_x_62:
[----:B------:R-:W-:Y:S05]  /*a980*/  BSYNC B0 ;  /* 0x0000000000007941 */ /* 0x000fea0003800000 */
.L_x_61:
[----:B------:R-:W-:Y:S01]  /*a990*/  ULDC.64 UR4, c[0x0][0x730] ;  /* 0x0001cc0000047ab9 */ /* 0x000fe20000000a00 */
[-C--:B------:R-:W-:Y:S01]  /*a9a0*/  FMUL R19, R90, R8.reuse ;  /* 0x000000085a137220 */ /* 0x080fe20000400000 */
[----:B------:R-:W-:Y:S01]  /*a9b0*/  ISETP.NE.U32.AND P0, PT, RZ, UR4, PT ;  /* 0x00000004ff007c0c */ /* 0x000fe2000bf05070 */
[-C--:B------:R-:W-:Y:S01]  /*a9c0*/  FMUL R91, R91, R8.reuse ;  /* 0x000000085b5b7220 */ /* 0x080fe20000400000 */
[-C--:B------:R-:W-:Y:S01]  /*a9d0*/  FMUL R23, R94, R8.reuse ;  /* 0x000000085e177220 */ /* 0x080fe20000400000 */
[-C--:B------:R-:W-:Y:S01]  /*a9e0*/  FMUL R95, R95, R8.reuse ;  /* 0x000000085f5f7220 */ /* 0x080fe20000400000 */
[----:B------:R-:W-:Y:S01]  /*a9f0*/  ISETP.NE.AND.EX P0, PT, RZ, UR5, PT, P0 ;  /* 0x00000005ff007c0c */ /* 0x000fe2000bf05300 */
        /* <DEDUP_REMOVED lines=12> */
[----:B------:R-:W-:Y:S06]  /*aac0*/  @P0 BRA `(.L_x_63) ;  /* 0x0000000000200947 */ /* 0x000fec0003800000 */
[----:B------:R-:W-:Y:S02]  /*aad0*/  ULDC.64 UR4, c[0x0][0x728] ;  /* 0x0001ca0000047ab9 */ /* 0x000fe40000000a00 */
[----:B------:R-:W-:-:S04]  /*aae0*/  ISETP.NE.U32.AND P0, PT, RZ, UR4, PT ;  /* 0x00000004ff007c0c */ /* 0x000fc8000bf05070 */
[----:B------:R-:W-:-:S13]  /*aaf0*/  ISETP.NE.AND.EX P0, PT, RZ, UR5, PT, P0 ;  /* 0x00000005ff007c0c */ /* 0x000fda000bf05300 */
[----:B------:R-:W-:Y:S05]  /*ab00*/  @!P0 BRA `(.L_x_64) ;  /* 0x00000000000c8947 */ /* 0x000fea0003800000 */
[----:B--2---:R-:W2:Y:S02]  /*ab10*/  LDC.64 R4, c[0x0][0x728] ;  /* 0x0001ca00ff047b82 */ /* 0x004ea40000000a00 */
[----:B--2---:R4:W5:Y:S01]  /*ab20*/  LDG.E R4, desc[UR8][R4.64] ;  /* 0x0000000804047981 */ /* 0x004962000c1e1900 */
[----:B------:R-:W-:Y:S05]  /*ab30*/  BRA `(.L_x_63) ;  /* 0x0000000000047947 */ /* 0x000fea0003800000 */
.L_x_64:
[----:B--2---:R-:W3:Y:S02]  /*ab40*/  LDC R4, c[0x0][0x720] ;  /* 0x0001c800ff047b82 */ /* 0x004ee40000000800 */
.L_x_63:
[----:B------:R-:W-:Y:S01]  /*ab50*/  MOV R0, RZ ;  /* 0x000000ff00007202 */ /* 0x000fe20000000f00 */
[----:B-1-3-5:R-:W-:-:S03]  /*ab60*/  IMAD.MOV.U32 R22, RZ, RZ, R4 ;  /* 0x000000ffff167224 */ /* 0x02afc600078e0004 */
[----:B------:R-:W-:-:S13]  /*ab70*/  LOP3.LUT P0, RZ, R0, 0x1bf, RZ, 0xc0, !PT ;  /* 0x000001bf00ff7812 */ /* 0x000fda000780c0ff */
[----:B------:R-:W-:Y:S05]  /*ab80*/  @!P0 BRA `(.L_x_65) ;  /* 0x0000000000408947 */ /* 0x000fea0003800000 */
[----:B------:R-:W-:Y:S01]  /*ab90*/  MOV R0, 0x0 ;  /* 0x0000000000007802 */ /* 0x000fe20000000f00 */
[----:B------:R-:W-:Y:S01]  /*aba0*/  ULDC.64 UR4, c[0x4][0x68] ;  /* 0x01001a0000047ab9 */ /* 0x000fe20000000a00 */
[----:B------:R-:W-:Y:S01]  /*abb0*/  ULDC.64 UR6, c[0x4][0x8] ;  /* 0x0100020000067ab9 */ /* 0x000fe20000000a00 */
[----:B--2---:R-:W-:Y:S01]  /*abc0*/  MOV R4, UR4 ;  /* 0x0000000400047c02 */ /* 0x004fe20008000f00 */
[----:B------:R1:W2:Y:S01]  /*abd0*/  LDC.64 R14, c[0x4][R0] ;  /* 0x01000000000e7b82 */ /* 0x0002a20000000a00 */
[----:B----4-:R-:W-:Y:S01]  /*abe0*/  IMAD.U32 R5, RZ, RZ, UR5 ;  /* 0x00000005ff057e24 */ /* 0x010fe2000f8e00ff */
[----:B------:R-:W-:Y:S01]  /*abf0*/  ULDC.64 UR4, c[0x4][0x70] ;  /* 0x01001c0000047ab9 */ /* 0x000fe20000000a00 */
[----:B------:R-:W-:Y:S01]  /*ac00*/  MOV R10, UR6 ;  /* 0x00000006000a7c02 */ /* 0x000fe20008000f00 */
[----:B------:R-:W-:Y:S01]  /*ac10*/  IMAD.U32 R7, RZ, RZ, UR5 ;  /* 0x00000005ff077e24 */ /* 0x000fe2000f8e00ff */
[----:B------:R-:W-:Y:S01]  /*ac20*/  MOV R6, UR4 ;  /* 0x0000000400067c02 */ /* 0x000fe20008000f00 */
[----:B------:R-:W-:Y:S01]  /*ac30*/  IMAD.U32 R11, RZ, RZ, UR7 ;  /* 0x00000007ff0b7e24 */ /* 0x000fe2000f8e00ff */
[----:B------:R-:W-:Y:S01]  /*ac40*/  MOV R8, 0x70 ;  /* 0x0000007000087802 */ /* 0x000fe20000000f00 */
[----:B------:R-:W-:Y:S01]  /*ac50*/  IMAD.MOV.U32 R12, RZ, RZ, 0x1 ;  /* 0x00000001ff0c7424 */ /* 0x000fe200078e00ff */
[----:B-1----:R-:W-:-:S07]  /*ac60*/  MOV R13, RZ ;  /* 0x000000ff000d7202 */ /* 0x002fce0000000f00 */
[----:B------:R-:W-:-:S07]  /*ac70*/  LEPC R20, `(.L_x_65) ;  /* 0x000000001014794e */ /* 0x000fce0000000000 */
[----:B--2---:R-:W-:Y:S05]  /*ac80*/  CALL.ABS.NOINC R14 ;  /* 0x000000000e007343 */ /* 0x004fea0003c00000 */
.L_x_65:
[----:B------:R-:W-:-:S13]  /*ac90*/  LOP3.LUT P0, RZ, R2, 0x1bf, RZ, 0xc0, !PT ;  /* 0x000001bf02ff7812 */ /* 0x000fda000780c0ff */
[----:B------:R-:W-:Y:S05]  /*aca0*/  @!P0 BRA `(.L_x_66) ;  /* 0x0000000000408947 */ /* 0x000fea0003800000 */
[----:B------:R-:W-:Y:S01]  /*acb0*/  MOV R0, 0x0 ;  /* 0x0000000000007802 */ /* 0x000fe20000000f00 */
[----:B------:R-:W-:Y:S01]  /*acc0*/  ULDC.64 UR4, c[0x4][0x68] ;  /* 0x01001a0000047ab9 */ /* 0x000fe20000000a00 */
[----:B------:R-:W-:Y:S01]  /*acd0*/  ULDC.64 UR6, c[0x4][0x8] ;  /* 0x0100020000067ab9 */ /* 0x000fe20000000a00 */
[----:B--2---:R-:W-:Y:S01]  /*ace0*/  IMAD.U32 R4, RZ, RZ, UR4 ;  /* 0x00000004ff047e24 */ /* 0x004fe2000f8e00ff */
[----:B------:R1:W2:Y:S01]  /*acf0*/  LDC.64 R14, c[0x4][R0] ;  /* 0x01000000000e7b82 */ /* 0x0002a20000000a00 */
[----:B----4-:R-:W-:Y:S01]  /*ad00*/  MOV R5, UR5 ;  /* 0x0000000500057c02 */ /* 0x010fe20008000f00 */
[----:B------:R-:W-:Y:S01]  /*ad10*/  ULDC.64 UR4, c[0x4][0x70] ;  /* 0x01001c0000047ab9 */ /* 0x000fe20000000a00 */
[----:B------:R-:W-:Y:S01]  /*ad20*/  IMAD.U32 R10, RZ, RZ, UR6 ;  /* 0x00000006ff0a7e24 */ /* 0x000fe2000f8e00ff */
[----:B------:R-:W-:Y:S01]  /*ad30*/  MOV R7, UR5 ;  /* 0x0000000500077c02 */ /* 0x000fe20008000f00 */
[----:B------:R-:W-:Y:S01]  /*ad40*/  IMAD.U32 R6, RZ, RZ, UR4 ;  /* 0x00000004ff067e24 */ /* 0x000fe2000f8e00ff */
[----:B------:R-:W-:Y:S01]  /*ad50*/  MOV R11, UR7 ;  /* 0x00000007000b7c02 */ /* 0x000fe20008000f00 */
[----:B------:R-:W-:Y:S01]  /*ad60*/  IMAD.MOV.U32 R8, RZ, RZ, 0x70 ;  /* 0x00000070ff087424 */ /* 0x000fe200078e00ff */
[----:B------:R-:W-:Y:S01]  /*ad70*/  MOV R12, 0x1 ;  /* 0x00000001000c7802 */ /* 0x000fe20000000f00 */
[----:B-1----:R-:W-:-:S07]  /*ad80*/  IMAD.MOV.U32 R13, RZ, RZ, RZ ;  /* 0x000000ffff0d7224 */ /* 0x002fce00078e00ff */
[----:B------:R-:W-:-:S07]  /*ad90*/  LEPC R20, `(.L_x_66) ;  /* 0x000000001014794e */ /* 0x000fce0000000000 */
[----:B--2---:R-:W-:Y:S05]  /*ada0*/  CALL.ABS.NOINC R14 ;  /* 0x000000000e007343 */ /* 0x004fea0003c00000 */
.L_x_66:
[----:B------:R-:W-:Y:S01]  /*adb0*/  ULDC.64 UR4, c[0x0][0x730] ;  /* 0x0001cc0000047ab9 */ /* 0x000fe20000000a00 */
[----:B------:R-:W-:Y:S01]  /*adc0*/  SHF.L.U32 R0, R16, 0x5, RZ ;  /* 0x0000000510007819 */ /* 0x000fe200000006ff */
[----:B------:R-:W-:Y:S01]  /*add0*/  VIADD R17, R17, 0x1f ;  /* 0x0000001f11117836 */ /* 0x000fe20000000000 */
[----:B------:R-:W-:Y:S02]  /*ade0*/  ISETP.NE.U32.AND P0, PT, RZ, UR4, PT ;  /* 0x00000004ff007c0c */ /* 0x000fe4000bf05070 */
[----:B--2---:R-:W-:Y:S02]  /*adf0*/  SHF.R.U32.HI R4, RZ, 0x1, R16 ;  /* 0x00000001ff047819 */ /* 0x004fe40000011610 */
[----:B------:R-:W-:Y:S02]  /*ae00*/  ISETP.NE.AND.EX P0, PT, RZ, UR5, PT, P0 ;  /* 0x00000005ff007c0c */ /* 0x000fe4000bf05300 */
[C---:B------:R-:W-:Y:S02]  /*ae10*/  LOP3.LUT R3, R0.reuse, 0xc0, RZ, 0xc0, !PT ;  /* 0x000000c000037812 */ /* 0x040fe400078ec0ff */
[----:B----4-:R-:W-:-:S02]  /*ae20*/  LOP3.LUT R5, R0, 0x20, RZ, 0xc0, !PT ;  /* 0x0000002000057812 */ /* 0x010fc400078ec0ff */
[----:B------:R-:W-:Y:S01]  /*ae30*/  LOP3.LUT R3, R3, 0x8, R4, 0xf8, !PT ;  /* 0x0000000803037812 */ /* 0x000fe200078ef804 */
[----:B------:R-:W-:Y:S01]  /*ae40*/  IMAD.SHL.U32 R4, R16, 0x4, RZ ;  /* 0x0000000410047824 */ /* 0x000fe200078e00ff */
[----:B------:R-:W-:Y:S02]  /*ae50*/  LEA R5, R18, R5, 0x9 ;  /* 0x0000000512057211 */ /* 0x000fe400078e48ff */
[----:B------:R-:W-:Y:S02]  /*ae60*/  LOP3.LUT R0, R0, 0x100, RZ, 0xc0, !PT ;  /* 0x0000010000007812 */ /* 0x000fe400078ec0ff */
[----:B------:R-:W-:Y:S01]  /*ae70*/  LOP3.LUT R3, R3, 0x18, R4, 0x78, !PT ;  /* 0x0000001803037812 */ /* 0x000fe200078e7804 */
[----:B------:R-:W1:Y:S01]  /*ae80*/  @P0 LDC R22, c[0x0][0x720] ;  /* 0x0001c800ff160b82 */ /* 0x000e620000000800 */
[----:B------:R-:W-:Y:S02]  /*ae90*/  ISETP.GT.U32.AND P1, PT, R17, 0x3e, PT ;  /* 0x0000003e1100780c */ /* 0x000fe40003f24070 */
[----:B------:R-:W-:-:S02]  /*aea0*/  IADD3 R3, R3, R5, R0 ;  /* 0x0000000503037210 */ /* 0x000fc40007ffe000 */
[----:B------:R-:W-:-:S03]  /*aeb0*/  LOP3.LUT P0, RZ, R16, 0x4, RZ, 0xc0, !PT ;  /* 0x0000000410ff7812 */ /* 0x000fc6000780c0ff */
[----:B------:R-:W-:Y:S02]  /*aec0*/  IMAD R3, R3, 0x2, R2 ;  /* 0x0000000203037824 */ /* 0x000fe400078e0202 */
[-C--:B-1----:R-:W-:Y:S01]  /*aed0*/  FMUL R5, R19, R22.reuse ;  /* 0x0000001613057220 */ /* 0x082fe20000400000 */
        /* <DEDUP_REMOVED lines=15> */
[----:B------:R-:W-:Y:S01]  /*afd0*/  F2FP.F16.F32.PACK_AB R5, R0, R5 ;  /* 0x000000050005723e */ /* 0x000fe200000000ff */
[-C--:B------:R-:W-:Y:S01]  /*afe0*/  FMUL R105, R105, R22.reuse ;  /* 0x0000001669697220 */ /* 0x080fe20000400000 */
[----:B------:R-:W-:Y:S01]  /*aff0*/  MOV R0, 0x10 ;  /* 0x0000001000007802 */ /* 0x000fe20000000f00 */
[-C--:B------:R-:W-:Y:S01]  /*b000*/  FMUL R104, R104, R22.reuse ;  /* 0x0000001668687220 */ /* 0x080fe20000400000 */
[----:B------:R-:W-:Y:S01]  /*b010*/  F2FP.F16.F32.PACK_AB R7, R8, R7 ;  /* 0x000000070807723e */ /* 0x000fe200000000ff */
[-C--:B------:R-:W-:Y:S01]  /*b020*/  FMUL R13, R107, R22.reuse ;  /* 0x000000166b0d7220 */ /* 0x080fe20000400000 */
[----:B------:R-:W-:Y:S01]  /*b030*/  F2FP.F16.F32.PACK_AB R9, R10, R9 ;  /* 0x000000090a09723e */ /* 0x000fe200000000ff */
        /* <DEDUP_REMOVED lines=13> */
[----:B------:R-:W-:-:S02]  /*b110*/  F2FP.F16.F32.PACK_AB R4, R89, R4 ;  /* 0x000000045904723e */ /* 0x000fc400000000ff */
[----:B------:R-:W-:Y:S02]  /*b120*/  F2FP.F16.F32.PACK_AB R6, R93, R6 ;  /* 0x000000065d06723e */ /* 0x000fe400000000ff */
[----:B------:R-:W-:Y:S02]  /*b130*/  F2FP.F16.F32.PACK_AB R8, R97, R96 ;  /* 0x000000606108723e */ /* 0x000fe400000000ff */
[----:B------:R-:W-:Y:S02]  /*b140*/  F2FP.F16.F32.PACK_AB R10, R101, R100 ;  /* 0x00000064650a723e */ /* 0x000fe400000000ff */
[----:B------:R-:W-:Y:S02]  /*b150*/  F2FP.F16.F32.PACK_AB R11, R12, R11 ;  /* 0x0000000b0c0b723e */ /* 0x000fe400000000ff */
[----:B------:R-:W-:Y:S01]  /*b160*/  SEL R0, R0, 0xfffffff0, !P0 ;  /* 0xfffffff000007807 */ /* 0x000fe20004000000 */
[----:B------:R-:W-:Y:S06]  /*b170*/  @P1 BRA `(.L_x_67) ;  /* 0x0000000000041947 */ /* 0x000fec0003800000 */
[----:B------:R-:W-:-:S04]  /*b180*/  DEPBAR.LE SB0, 0x1 ;  /* 0x000080400000791a */ /* 0x000fc80000000000 */
.L_x_67:
[----:B------:R-:W-:Y:S05]  /*b190*/  WARPSYNC.ALL ;  /* 0x0000000000007948 */ /* 0x000fea0003800000 */
[----:B------:R-:W-:Y:S01]  /*b1a0*/  BAR.SYNC.DEFER_BLOCKING 0x1, 0x80 ;  /* 0x0042000000007b1d */ /* 0x000fe20000010000 */
[----:B------:R-:W-:Y:S02]  /*b1b0*/  LEA R0, R0, R3, 0x1 ;  /* 0x0000000300007211 */ /* 0x000fe400078e08ff */
[----:B------:R-:W-:Y:S02]  /*b1c0*/  F2FP.F16.F32.PACK_AB R13, R13, R14 ;  /* 0x0000000e0d0d723e */ /* 0x000fe400000000ff */
[----:B------:R-:W-:Y:S01]  /*b1d0*/  F2FP.F16.F32.PACK_AB R15, R15, R16 ;  /* 0x000000100f0f723e */ /* 0x000fe200000000ff */
[----:B------:R-:W-:Y:S01]  /*b1e0*/  BSSY B0, `(.L_x_68) ;  /* 0x000001d000007945 */ /* 0x000fe20003800000 */
[----:B------:R-:W-:-:S02]  /*b1f0*/  F2FP.F16.F32.PACK_AB R17, R17, R18 ;  /* 0x000000121111723e */ /* 0x000fc400000000ff */
[----:B------:R-:W-:Y:S02]  /*b200*/  F2FP.F16.F32.PACK_AB R12, R105, R104 ;  /* 0x00000068690c723e */ /* 0x000fe400000000ff */
[----:B------:R-:W-:Y:S02]  /*b210*/  F2FP.F16.F32.PACK_AB R14, R109, R108 ;  /* 0x0000006c6d0e723e */ /* 0x000fe400000000ff */
[----:B------:R-:W-:Y:S02]  /*b220*/  F2FP.F16.F32.PACK_AB R16, R113, R112 ;  /* 0x000000707110723e */ /* 0x000fe400000000ff */
[----:B------:R-:W-:Y:S02]  /*b230*/  F2FP.F16.F32.PACK_AB R18, R117, R116 ;  /* 0x000000747512723e */ /* 0x000fe400000000ff */
[----:B------:R-:W-:Y:S01]  /*b240*/  F2FP.F16.F32.PACK_AB R19, R19, R20 ;  /* 0x000000141313723e */ /* 0x000fe200000000ff */
[----:B------:R1:W-:Y:S04]  /*b250*/  STSM.16.M88.4 [R3], R4 ;  /* 0x0000000403007844 */ /* 0x0003e80000000200 */
[----:B------:R1:W-:Y:S01]  /*b260*/  STSM.16.M88.4 [R0], R8 ;  /* 0x0000000800007844 */ /* 0x0003e20000000200 */
[----:B------:R-:W-:Y:S01]  /*b270*/  @!PT LDS RZ, [RZ] ;  /* 0x00000000fffff984 */ /* 0x000fe20000000800 */
[----:B------:R-:W-:Y:S01]  /*b280*/  @!PT LDS RZ, [RZ] ;  /* 0x00000000fffff984 */ /* 0x000fe20000000800 */
[----:B------:R-:W-:Y:S01]  /*b290*/  @!PT LDS RZ, [RZ] ;  /* 0x00000000fffff984 */ /* 0x000fe20000000800 */
[----:B------:R-:W-:Y:S01]  /*b2a0*/  @!PT LDS RZ, [RZ] ;  /* 0x00000000fffff984 */ /* 0x000fe20000000800 */
[----:B------:R2:W-:Y:S06]  /*b2b0*/  MEMBAR.ALL.CTA ;  /* 0x0000000000007992 */ /* 0x0005ec0000008000 */
[----:B--2---:R-:W2:Y:S02]  /*b2c0*/  FENCE.VIEW.ASYNC.S ;  /* 0x00000000000073c6 */ /* 0x004ea40000000000 */
[----:B--2---:R-:W-:Y:S06]  /*b2d0*/  BAR.SYNC.DEFER_BLOCKING 0x1, 0x80 ;  /* 0x0042000000007b1d */ /* 0x004fec0000010000 */
[----:B------:R-:W-:Y:S05]  /*b2e0*/  @P1 BRA `(.L_x_69) ;  /* 0x0000000000301947 */ /* 0x000fea0003800000 */
[----:B------:R-:W2:Y:S01]  /*b2f0*/  S2UR UR10, SR_CTAID.X ;  /* 0x00000000000a79c3 */ /* 0x000ea20000002500 */
[----:B------:R-:W-:Y:S01]  /*b300*/  ULDC.64 UR4, c[0x0][0x198] ;  /* 0x0000660000047ab9 */ /* 0x000fe20000000a00 */
[----:B------:R-:W-:Y:S01]  /*b310*/  R2UR UR8, R2 ;  /* 0x00000000020872ca */ /* 0x000fe200000e0000 */
[----:B------:R-:W-:Y:S01]  /*b320*/  UIADD3 UR4, UP0, UR4, 0x670, URZ ;  /* 0x0000067004047890 */ /* 0x000fe2000ff1e03f */
[----:B------:R-:W-:Y:S01]  /*b330*/  UMOV UR9, URZ ;  /* 0x0000003f00097c82 */ /* 0x000fe20008000000 */
[----:B------:R-:W-:Y:S02]  /*b340*/  UMOV UR11, UR36 ;  /* 0x00000024000b7c82 */ /* 0x000fe40008000000 */
[----:B------:R-:W-:Y:S01]  /*b350*/  UIADD3.X UR5, URZ, UR5, URZ, UP0, !UPT ;  /* 0x000000053f057290 */ /* 0x000fe200087fe43f */
[----:B------:R-:W-:Y:S01]  /*b360*/  UMOV UR12, UR37 ;  /* 0x00000025000c7c82 */ /* 0x000fe20008000000 */
[----:B--2---:R-:W-:-:S09]  /*b370*/  USHF.L.U32 UR10, UR10, 0x6, URZ ;  /* 0x000000060a0a7899 */ /* 0x004fd2000800063f */
[----:B------:R2:W-:Y:S01]  /*b380*/  UTMASTG.4D [UR8], [UR4] ;  /* 0x00000008040073b5 */ /* 0x0005e20008018000 */
[----:B------:R0:W-:Y:S01]  /*b390*/  UTMACMDFLUSH ;  /* 0x00000000000079b7 */ /* 0x0001e20000000000 */
[----:B--2---:R-:W-:-:S04]  /*b3a0*/  DEPBAR.LE SB0, 0x1 ;  /* 0x000080400000791a */ /* 0x004fc80000000000 */
.L_x_69:
[----:B------:R-:W-:Y:S05]  /*b3b0*/  BSYNC B0 ;  /* 0x0000000000007941 */ /* 0x000fea0003800000 */
.L_x_68:
[----:B------:R-:W-:Y:S06]  /*b3c0*/  BAR.SYNC.DEFER_BLOCKING 0x1, 0x80 ;  /* 0x0042000000007b1d */ /* 0x000fec0000010000 */
[----:B------:R-:W-:Y:S01]  /*b3d0*/  BSSY B0, `(.L_x_70) ;  /* 0x0000017000007945 */ /* 0x000fe20003800000 */
[----:B------:R2:W-:Y:S04]  /*b3e0*/  STSM.16.M88.4 [R3+0x1000], R12 ;  /* 0x0010000c03007844 */ /* 0x0005e80000000200 */
[----:B------:R2:W-:Y:S01]  /*b3f0*/  STSM.16.M88.4 [R0+0x1000], R16 ;  /* 0x0010001000007844 */ /* 0x0005e20000000200 */
[----:B------:R-:W-:Y:S01]  /*b400*/  @!PT LDS RZ, [RZ] ;  /* 0x00000000fffff984 */ /* 0x000fe20000000800 */
[----:B------:R-:W-:Y:S01]  /*b410*/  @!PT LDS RZ, [RZ] ;  /* 0x00000000fffff984 */ /* 0x000fe20000000800 */
[----:B------:R-:W-:Y:S01]  /*b420*/  @!PT LDS RZ, [RZ] ;  /* 0x00000000fffff984 */ /* 0x000fe20000000800 */
[----:B------:R-:W-:Y:S01]  /*b430*/  @!PT LDS RZ, [RZ] ;  /* 0x00000000fffff984 */ /* 0x000fe20000000800 */
[----:B------:R3:W-:Y:S06]  /*b440*/  MEMBAR.ALL.CTA ;  /* 0x0000000000007992 */ /* 0x0007ec0000008000 */
[----:B---3--:R-:W3:Y:S02]  /*b450*/  FENCE.VIEW.ASYNC.S ;  /* 0x00000000000073c6 */ /* 0x008ee40000000000 */
[----:B---3--:R-:W-:Y:S06]  /*b460*/  BAR.SYNC.DEFER_BLOCKING 0x1, 0x80 ;  /* 0x0042000000007b1d */ /* 0x008fec0000010000 */
[----:B------:R-:W-:Y:S05]  /*b470*/  @P1 BRA `(.L_x_71) ;  /* 0x0000000000301947 */ /* 0x000fea0003800000 */
[----:B------:R-:W3:Y:S01]  /*b480*/  S2UR UR10, SR_CTAID.X ;  /* 0x00000000000a79c3 */ /* 0x000ee20000002500 */
[----:B------:R-:W-:Y:S01]  /*b490*/  R2UR UR8, R2 ;  /* 0x00000000020872ca */ /* 0x000fe200000e0000 */
[----:B------:R-:W-:Y:S01]  /*b4a0*/  ULDC.64 UR4, c[0x0][0x198] ;  /* 0x0000660000047ab9 */ /* 0x000fe20000000a00 */
[----:B------:R-:W-:Y:S01]  /*b4b0*/  UMOV UR9, 0x20 ;  /* 0x0000002000097882 */ /* 0x000fe20000000000 */
[----:B------:R-:W-:Y:S01]  /*b4c0*/  UIADD3 UR4, UP0, UR4, 0x670, URZ ;  /* 0x0000067004047890 */ /* 0x000fe2000ff1e03f */
[----:B------:R-:W-:Y:S01]  /*b4d0*/  UMOV UR11, UR36 ;  /* 0x00000024000b7c82 */ /* 0x000fe20008000000 */
[----:B------:R-:W-:Y:S02]  /*b4e0*/  UMOV UR12, UR37 ;  /* 0x00000025000c7c82 */ /* 0x000fe40008000000 */
[----:B------:R-:W-:-:S06]  /*b4f0*/  UIADD3.X UR5, URZ, UR5, URZ, UP0, !UPT ;  /* 0x000000053f057290 */ /* 0x000fcc00087fe43f */
[----:B------:R-:W-:Y:S02]  /*b500*/  UIADD3 UR8, UR8, 0x1000, URZ ;  /* 0x0000100008087890 */ /* 0x000fe4000fffe03f */
[----:B---3--:R-:W-:-:S09]  /*b510*/  USHF.L.U32 UR10, UR10, 0x6, URZ ;  /* 0x000000060a0a7899 */ /* 0x008fd2000800063f */
[----:B------:R3:W-:Y:S02]  /*b520*/  UTMASTG.4D [UR8], [UR4] ;  /* 0x00000008040073b5 */ /* 0x0007e40008018000 */
[----:B---3--:R0:W-:Y:S02]  /*b530*/  UTMACMDFLUSH ;  /* 0x00000000000079b7 */ /* 0x0081e40000000000 */
.L_x_71:
[----:B------:R-:W-:Y:S05]  /*b540*/  BSYNC B0 ;  /* 0x0000000000007941 */ /* 0x000fea0003800000 */
.L_x_70:
[----:B------:R-:W-:-:S04]  /*b550*/  DEPBAR.LE SB0, 0x0 ;  /* 0x000080000000791a */ /* 0x000fc80000000000 */
[----:B------:R-:W-:Y:S05]  /*b560*/  EXIT ;  /* 0x000000000000794d */ /* 0x000fea0003800000 */
.L_x_7:
[----:B-1----:R1:W2:Y:S02]  /*b570*/  SYNCS.PHASECHK.TRANS64.TRYWAIT P2, [R3+URZ+0x12048], R2 ;  /* 0x01204802030075a7 */ /* 0x0022a4000804017f */
[----:B--2---:R-:W-:Y:S05]  /*b580*/  @!P2 NANOSLEEP.SYNCS 0x989680 ;  /* 0x009896800000a95d */ /* 0x004fea0003900000 */
[----:B------:R-:W2:Y:S02]  /*b590*/  @!P2 SYNCS.PHASECHK.TRANS64 P2, [R3+URZ+0x12048], R2 ;  /* 0x012048020300a5a7 */ /* 0x000ea4000804007f */
[----:B--2---:R-:W-:Y:S05]  /*b5a0*/  @!P2 BRA `(.L_x_7) ;  /* 0xfffffffc00f0a947 */ /* 0x004fea000383ffff */
[----:B------:R-:W-:Y:S05]  /*b5b0*/  BRA `(.L_x_72) ;  /* 0xffffff5000447947 */ /* 0x000fea000383ffff */
.L_x_12:
[----:B-1----:R1:W2:Y:S02]  /*b5c0*/  SYNCS.PHASECHK.TRANS64.TRYWAIT P1, [R3+URZ+0x12020], R2 ;  /* 0x01202002030075a7 */ /* 0x0022a4000802017f */
[----:B--2---:R-:W-:Y:S05]  /*b5d0*/  @!P1 NANOSLEEP.SYNCS 0x989680 ;  /* 0x009896800000995d */ /* 0x004fea0003900000 */
[----:B------:R-:W2:Y:S02]  /*b5e0*/  @!P1 SYNCS.PHASECHK.TRANS64 P1, [R3+URZ+0x12020], R2 ;  /* 0x01202002030095a7 */ /* 0x000ea4000802007f */
[----:B--2---:R-:W-:Y:S05]  /*b5f0*/  @!P1 BRA `(.L_x_12) ;  /* 0xfffffffc00f09947 */ /* 0x004fea000383ffff */
[----:B------:R-:W-:Y:S05]  /*b600*/  BRA `(.L_x_73) ;  /* 0xffffff5000e47947 */ /* 0x000fea000383ffff */
.L_x_14:
[----:B-1----:R1:W2:Y:S02]  /*b610*/  SYNCS.PHASECHK.TRANS64.TRYWAIT P1, [R2+URZ+0x12020], R3 ;  /* 0x01202003020075a7 */ /* 0x0022a4000802017f */
[----:B--2---:R-:W-:Y:S05]  /*b620*/  @!P1 NANOSLEEP.SYNCS 0x989680 ;  /* 0x009896800000995d */ /* 0x004fea0003900000 */
[----:B------:R-:W2:Y:S02]  /*b630*/  @!P1 SYNCS.PHASECHK.TRANS64 P1, [R2+URZ+0x12020], R3 ;  /* 0x01202003020095a7 */ /* 0x000ea4000802007f */
[----:B--2---:R-:W-:Y:S05]  /*b640*/  @!P1 BRA `(.L_x_14) ;  /* 0xfffffffc00f09947 */ /* 0x004fea000383ffff */
[----:B------:R-:W-:Y:S05]  /*b650*/  BRA `(.L_x_74) ;  /* 0xffffff54003c7947 */ /* 0x000fea000383ffff */
.L_x_17:
[----:B-1----:R1:W2:Y:S02]  /*b660*/  SYNCS.PHASECHK.TRANS64.TRYWAIT P1, [R3+URZ+0x12020], R4 ;  /* 0x01202004030075a7 */ /* 0x0022a4000802017f */
[----:B--2---:R-:W-:Y:S05]  /*b670*/  @!P1 NANOSLEEP.SYNCS 0x989680 ;  /* 0x009896800000995d */ /* 0x004fea0003900000 */
[----:B------:R-:W2:Y:S02]  /*b680*/  @!P1 SYNCS.PHASECHK.TRANS64 P1, [R3+URZ+0x12020], R4 ;  /* 0x01202004030095a7 */ /* 0x000ea4000802007f */
[----:B--2---:R-:W-:Y:S05]  /*b690*/  @!P1 BRA `(.L_x_17) ;  /* 0xfffffffc00f09947 */ /* 0x004fea000383ffff */
[----:B------:R-:W-:Y:S05]  /*b6a0*/  BRA `(.L_x_75) ;  /* 0xffffff5400b07947 */ /* 0x000fea000383ffff */
.L_x_19:
[----:B-1----:R1:W2:Y:S02]  /*b6b0*/  SYNCS.PHASECHK.TRANS64.TRYWAIT P1, [R3+URZ+0x12020], R2 ;  /* 0x01202002030075a7 */ /* 0x0022a4000802017f */
[----:B--2---:R-:W-:Y:S05]  /*b6c0*/  @!P1 NANOSLEEP.SYNCS 0x989680 ;  /* 0x009896800000995d */ /* 0x004fea0003900000 */
[----:B------:R-:W2:Y:S02]  /*b6d0*/  @!P1 SYNCS.PHASECHK.TRANS64 P1, [R3+URZ+0x12020], R2 ;  /* 0x01202002030095a7 */ /* 0x000ea4000802007f */
[----:B--2---:R-:W-:Y:S05]  /*b6e0*/  @!P1 BRA `(.L_x_19) ;  /* 0xfffffffc00f09947 */ /* 0x004fea000383ffff */
[----:B------:R-:W-:Y:S05]  /*b6f0*/  BRA `(.L_x_76) ;  /* 0xffffff5800207947 */ /* 0x000fea000383ffff */
.L_x_21:
[----:B-1----:R1:W2:Y:S02]  /*b700*/  SYNCS.PHASECHK.TRANS64.TRYWAIT P1, [R2+URZ+0x12040], R89 ;  /* 0x01204059020075a7 */ /* 0x0022a4000802017f */
[----:B--2---:R-:W-:Y:S05]  /*b710*/  @!P1 NANOSLEEP.SYNCS 0x989680 ;  /* 0x009896800000995d */ /* 0x004fea0003900000 */
[----:B------:R-:W2:Y:S02]  /*b720*/  @!P1 SYNCS.PHASECHK.TRANS64 P1, [R2+URZ+0x12040], R89 ;  /* 0x01204059020095a7 */ /* 0x000ea4000802007f */
[----:B--2---:R-:W-:Y:S05]  /*b730*/  @!P1 BRA `(.L_x_21) ;  /* 0xfffffffc00f09947 */ /* 0x004fea000383ffff */
[----:B------:R-:W-:Y:S05]  /*b740*/  BRA `(.L_x_77) ;  /* 0xffffff5800987947 */ /* 0x000fea000383ffff */
.L_x_22:
[----:B--2---:R2:W3:Y:S02]  /*b750*/  SYNCS.PHASECHK.TRANS64.TRYWAIT P1, [R2+URZ+0x12000], R89 ;  /* 0x01200059020075a7 */ /* 0x0044e4000802017f */
[----:B---3--:R-:W-:Y:S05]  /*b760*/  @!P1 NANOSLEEP.SYNCS 0x989680 ;  /* 0x009896800000995d */ /* 0x008fea0003900000 */
[----:B------:R-:W3:Y:S02]  /*b770*/  @!P1 SYNCS.PHASECHK.TRANS64 P1, [R2+URZ+0x12000], R89 ;  /* 0x01200059020095a7 */ /* 0x000ee4000802007f */
[----:B---3--:R-:W-:Y:S05]  /*b780*/  @!P1 BRA `(.L_x_22) ;  /* 0xfffffffc00f09947 */ /* 0x008fea000383ffff */
[----:B------:R-:W-:Y:S05]  /*b790*/  BRA `(.L_x_78) ;  /* 0xffffff5800a47947 */ /* 0x000fea000383ffff */
.L_x_23:
[----:B--2---:R2:W3:Y:S02]  /*b7a0*/  SYNCS.PHASECHK.TRANS64.TRYWAIT P6, [R2+URZ+0x12008], R89 ;  /* 0x01200859020075a7 */ /* 0x0044e400080c017f */
[----:B---3--:R-:W-:Y:S05]  /*b7b0*/  @!P6 NANOSLEEP.SYNCS 0x989680 ;  /* 0x009896800000e95d */ /* 0x008fea0003900000 */
[----:B------:R-:W3:Y:S02]  /*b7c0*/  @!P6 SYNCS.PHASECHK.TRANS64 P6, [R2+URZ+0x12008], R89 ;  /* 0x012008590200e5a7 */ /* 0x000ee400080c007f */
[----:B---3--:R-:W-:Y:S05]  /*b7d0*/  @!P6 BRA `(.L_x_23) ;  /* 0xfffffffc00f0e947 */ /* 0x008fea000383ffff */
[----:B------:R-:W-:Y:S05]  /*b7e0*/  BRA `(.L_x_79) ;  /* 0xffffff6c00dc7947 */ /* 0x000fea000383ffff */
.L_x_25:
[----:B--2---:R2:W3:Y:S02]  /*b7f0*/  SYNCS.PHASECHK.TRANS64.TRYWAIT P2, [R19+URZ+0x12000], R14 ;  /* 0x0120000e130075a7 */ /* 0x0044e4000804017f */
[----:B---3--:R-:W-:Y:S05]  /*b800*/  @!P2 NANOSLEEP.SYNCS 0x989680 ;  /* 0x009896800000a95d */ /* 0x008fea0003900000 */
[----:B------:R-:W3:Y:S02]  /*b810*/  @!P2 SYNCS.PHASECHK.TRANS64 P2, [R19+URZ+0x12000], R14 ;  /* 0x0120000e1300a5a7 */ /* 0x000ee4000804007f */
[----:B---3--:R-:W-:Y:S05]  /*b820*/  @!P2 BRA `(.L_x_25) ;  /* 0xfffffffc00f0a947 */ /* 0x008fea000383ffff */
[----:B------:R-:W-:Y:S05]  /*b830*/  BRA `(.L_x_80) ;  /* 0xffffff8400cc7947 */ /* 0x000fea000383ffff */
.L_x_28:
[----:B--2---:R2:W3:Y:S02]  /*b840*/  SYNCS.PHASECHK.TRANS64.TRYWAIT P3, [R14+URZ+0x12020], R19 ;  /* 0x012020130e0075a7 */ /* 0x0044e4000806017f */
[----:B---3--:R-:W-:Y:S05]  /*b850*/  @!P3 NANOSLEEP.SYNCS 0x989680 ;  /* 0x009896800000b95d */ /* 0x008fea0003900000 */
[----:B------:R-:W3:Y:S02]  /*b860*/  @!P3 SYNCS.PHASECHK.TRANS64 P3, [R14+URZ+0x12020], R19 ;  /* 0x012020130e00b5a7 */ /* 0x000ee4000806007f */
[----:B---3--:R-:W-:Y:S05]  /*b870*/  @!P3 BRA `(.L_x_28) ;  /* 0xfffffffc00f0b947 */ /* 0x008fea000383ffff */
[----:B------:R-:W-:Y:S05]  /*b880*/  BRA `(.L_x_81) ;  /* 0xffffff8800347947 */ /* 0x000fea000383ffff */
.L_x_30:
[----:B--2---:R2:W3:Y:S02]  /*b890*/  SYNCS.PHASECHK.TRANS64.TRYWAIT P4, [R120+URZ+0x12000], R121 ;  /* 0x01200079780075a7 */ /* 0x0044e4000808017f */
[----:B---3--:R-:W-:Y:S05]  /*b8a0*/  @!P4 NANOSLEEP.SYNCS 0x989680 ;  /* 0x009896800000c95d */ /* 0x008fea0003900000 */
[----:B------:R-:W3:Y:S02]  /*b8b0*/  @!P4 SYNCS.PHASECHK.TRANS64 P4, [R120+URZ+0x12000], R121 ;  /* 0x012000797800c5a7 */ /* 0x000ee4000808007f */
[----:B---3--:R-:W-:Y:S05]  /*b8c0*/  @!P4 BRA `(.L_x_30) ;  /* 0xfffffffc00f0c947 */ /* 0x008fea000383ffff */
[----:B------:R-:W-:Y:S05]  /*b8d0*/  BRA `(.L_x_82) ;  /* 0xffffff90001c7947 */ /* 0x000fea000383ffff */
.L_x_34:
[----:B--2---:R2:W3:Y:S02]  /*b8e0*/  SYNCS.PHASECHK.TRANS64.TRYWAIT P2, [R14+URZ+0x12020], R21 ;  /* 0x012020150e0075a7 */ /* 0x0044e4000804017f */
[----:B---3--:R-:W-:Y:S05]  /*b8f0*/  @!P2 NANOSLEEP.SYNCS 0x989680 ;  /* 0x009896800000a95d */ /* 0x008fea0003900000 */
[----:B------:R-:W3:Y:S02]  /*b900*/  @!P2 SYNCS.PHASECHK.TRANS64 P2, [R14+URZ+0x12020], R21 ;  /* 0x012020150e00a5a7 */ /* 0x000ee4000804007f */
[----:B---3--:R-:W-:Y:S05]  /*b910*/  @!P2 BRA `(.L_x_34) ;  /* 0xfffffffc00f0a947 */ /* 0x008fea000383ffff */
[----:B------:R-:W-:Y:S05]  /*b920*/  BRA `(.L_x_83) ;  /* 0xffffffb000287947 */ /* 0x000fea000383ffff */
.L_x_38:
[----:B--2---:R2:W3:Y:S02]  /*b930*/  SYNCS.PHASECHK.TRANS64.TRYWAIT P1, [R19+URZ+0x12000], R18 ;  /* 0x01200012130075a7 */ /* 0x0044e4000802017f */
[----:B---3--:R-:W-:Y:S05]  /*b940*/  @!P1 NANOSLEEP.SYNCS 0x989680 ;  /* 0x009896800000995d */ /* 0x008fea0003900000 */
[----:B------:R-:W3:Y:S02]  /*b950*/  @!P1 SYNCS.PHASECHK.TRANS64 P1, [R19+URZ+0x12000], R18 ;  /* 0x01200012130095a7 */ /* 0x000ee4000802007f */
[----:B---3--:R-:W-:Y:S05]  /*b960*/  @!P1 BRA `(.L_x_38) ;  /* 0xfffffffc00f09947 */ /* 0x008fea000383ffff */
[----:B------:R-:W-:Y:S05]  /*b970*/  BRA `(.L_x_84) ;  /* 0xffffffb000c47947 */ /* 0x000fea000383ffff */
.L_x_41:
[----:B-1----:R1:W2:Y:S02]  /*b980*/  SYNCS.PHASECHK.TRANS64.TRYWAIT P2, [R18+URZ+0x12020], R19 ;  /* 0x01202013120075a7 */ /* 0x0022a4000804017f */
[----:B--2---:R-:W-:Y:S05]  /*b990*/  @!P2 NANOSLEEP.SYNCS 0x989680 ;  /* 0x009896800000a95d */ /* 0x004fea0003900000 */
[----:B------:R-:W2:Y:S02]  /*b9a0*/  @!P2 SYNCS.PHASECHK.TRANS64 P2, [R18+URZ+0x12020], R19 ;  /* 0x012020131200a5a7 */ /* 0x000ea4000804007f */
[----:B--2---:R-:W-:Y:S05]  /*b9b0*/  @!P2 BRA `(.L_x_41) ;  /* 0xfffffffc00f0a947 */ /* 0x004fea000383ffff */
[----:B------:R-:W-:Y:S05]  /*b9c0*/  BRA `(.L_x_85) ;  /* 0xffffffb400487947 */ /* 0x000fea000383ffff */
.L_x_44:
[----:B-1----:R1:W2:Y:S02]  /*b9d0*/  SYNCS.PHASECHK.TRANS64.TRYWAIT P6, [R120+URZ+0x12000], R21 ;  /* 0x01200015780075a7 */ /* 0x0022a400080c017f */
[----:B--2---:R-:W-:Y:S05]  /*b9e0*/  @!P6 NANOSLEEP.SYNCS 0x989680 ;  /* 0x009896800000e95d */ /* 0x004fea0003900000 */
[----:B------:R-:W2:Y:S02]  /*b9f0*/  @!P6 SYNCS.PHASECHK.TRANS64 P6, [R120+URZ+0x12000], R21 ;  /* 0x012000157800e5a7 */ /* 0x000ea400080c007f */
[----:B--2---:R-:W-:Y:S05]  /*ba00*/  @!P6 BRA `(.L_x_44) ;  /* 0xfffffffc00f0e947 */ /* 0x004fea000383ffff */
[----:B------:R-:W-:Y:S05]  /*ba10*/  BRA `(.L_x_86) ;  /* 0xffffffc400507947 */ /* 0x000fea000383ffff */
.L_x_48:
[----:B-1----:R1:W2:Y:S02]  /*ba20*/  SYNCS.PHASECHK.TRANS64.TRYWAIT P1, [R6+URZ+0x12020], R21 ;  /* 0x01202015060075a7 */ /* 0x0022a4000802017f */
[----:B--2---:R-:W-:Y:S05]  /*ba30*/  @!P1 NANOSLEEP.SYNCS 0x989680 ;  /* 0x009896800000995d */ /* 0x004fea0003900000 */
[----:B------:R-:W2:Y:S02]  /*ba40*/  @!P1 SYNCS.PHASECHK.TRANS64 P1, [R6+URZ+0x12020], R21 ;  /* 0x01202015060095a7 */ /* 0x000ea4000802007f */
[----:B--2---:R-:W-:Y:S05]  /*ba50*/  @!P1 BRA `(.L_x_48) ;  /* 0xfffffffc00f09947 */ /* 0x004fea000383ffff */
[----:B------:R-:W-:Y:S05]  /*ba60*/  BRA `(.L_x_87) ;  /* 0xffffffe400547947 */ /* 0x000fea000383ffff */
        .weak           $__internal_0_$__cuda_sm20_rcp_rn_f32_slowpath
        .type           $__internal_0_$__cuda_sm20_rcp_rn_f32_slowpath,@function
        .size           $__internal_0_$__cuda_sm20_rcp_rn_f32_slowpath,(.L_x_93 - $__internal_0_$__cuda_sm20_rcp_rn_f32_slowpath)
$__internal_0_$__cuda_sm20_rcp_rn_f32_slowpath:
[----:B------:R-:W-:Y:S01]  /*ba70*/  IMAD.SHL.U32 R0, R3, 0x2, RZ ;  /* 0x0000000203007824 */ /* 0x000fe200078e00ff */
[----:B------:R-:W-:Y:S04]  /*ba80*/  BSSY B2, `(.L_x_88) ;  /* 0x0000030000027945 */ /* 0x000fe80003800000 */
[----:B------:R-:W-:-:S04]  /*ba90*/  SHF.R.U32.HI R13, RZ, 0x18, R0 ;  /* 0x00000018ff0d7819 */ /* 0x000fc80000011600 */
[----:B------:R-:W-:-:S13]  /*baa0*/  ISETP.NE.U32.AND P0, PT, R13, RZ, PT ;  /* 0x000000ff0d00720c */ /* 0x000fda0003f05070 */
[----:B------:R-:W-:Y:S05]  /*bab0*/  @P0 BRA `(.L_x_89) ;  /* 0x0000000000280947 */ /* 0x000fea0003800000 */
[----:B------:R-:W-:-:S04]  /*bac0*/  SHF.L.U32 R0, R3, 0x1, RZ ;  /* 0x0000000103007819 */ /* 0x000fc800000006ff */
[----:B------:R-:W-:-:S13]  /*bad0*/  ISETP.NE.AND P0, PT, R0, RZ, PT ;  /* 0x000000ff0000720c */ /* 0x000fda0003f05270 */
[----:B------:R-:W-:Y:S01]  /*bae0*/  @P0 FFMA R5, R3, 1.84467440737095516160e+19, RZ ;  /* 0x5f80000003050823 */ /* 0x000fe200000000ff */
[----:B------:R-:W-:Y:S08]  /*baf0*/  @!P0 MUFU.RCP R4, R3 ;  /* 0x0000000300048308 */ /* 0x000ff00000001000 */
[----:B------:R-:W1:Y:S02]  /*bb00*/  @P0 MUFU.RCP R0, R5 ;  /* 0x0000000500000308 */ /* 0x000e640000001000 */
[----:B-1----:R-:W-:-:S04]  /*bb10*/  @P0 FFMA R10, R5, R0, -1 ;  /* 0xbf800000050a0423 */ /* 0x002fc80000000000 */
[----:B------:R-:W-:-:S04]  /*bb20*/  @P0 FADD.FTZ R11, -R10, -RZ ;  /* 0x800000ff0a0b0221 */ /* 0x000fc80000010100 */
[----:B------:R-:W-:-:S04]  /*bb30*/  @P0 FFMA R0, R0, R11, R0 ;  /* 0x0000000b00000223 */ /* 0x000fc80000000000 */
[----:B------:R-:W-:Y:S01]  /*bb40*/  @P0 FFMA R4, R0, 1.84467440737095516160e+19, RZ ;  /* 0x5f80000000040823 */ /* 0x000fe200000000ff */
[----:B------:R-:W-:Y:S06]  /*bb50*/  BRA `(.L_x_90) ;  /* 0x0000000000887947 */ /* 0x000fec0003800000 */
.L_x_89:
[----:B------:R-:W-:-:S05]  /*bb60*/  VIADD R20, R13, 0xffffff03 ;  /* 0xffffff030d147836 */ /* 0x000fca0000000000 */
[----:B------:R-:W-:-:S13]  /*bb70*/  ISETP.GT.U32.AND P0, PT, R20, 0x1, PT ;  /* 0x000000011400780c */ /* 0x000fda0003f04070 */
[----:B------:R-:W-:Y:S05]  /*bb80*/  @P0 BRA `(.L_x_91) ;  /* 0x0000000000780947 */ /* 0x000fea0003800000 */
[----:B------:R-:W-:Y:S02]  /*bb90*/  LOP3.LUT R0, R3, 0x7fffff, RZ, 0xc0, !PT ;  /* 0x007fffff03007812 */ /* 0x000fe400078ec0ff */
[----:B------:R-:W-:Y:S02]  /*bba0*/  MOV R11, 0x3 ;  /* 0x00000003000b7802 */ /* 0x000fe40000000f00 */
[----:B------:R-:W-:Y:S02]  /*bbb0*/  LOP3.LUT R0, R0, 0x3f800000, RZ, 0xfc, !PT ;  /* 0x3f80000000007812 */ /* 0x000fe400078efcff */
[----:B------:R-:W-:Y:S02]  /*bbc0*/  SHF.L.U32 R11, R11, R20, RZ ;  /* 0x000000140b0b7219 */ /* 0x000fe400000006ff */
[----:B------:R-:W1:Y:S02]  /*bbd0*/  MUFU.RCP R5, R0 ;  /* 0x0000000000057308 */ /* 0x000e640000001000 */
[----:B-1----:R-:W-:-:S04]  /*bbe0*/  FFMA R4, R0, R5, -1 ;  /* 0xbf80000000047423 */ /* 0x002fc80000000005 */
[----:B------:R-:W-:-:S04]  /*bbf0*/  FADD.FTZ R4, -R4, -RZ ;  /* 0x800000ff04047221 */ /* 0x000fc80000010100 */
[CCC-:B------:R-:W-:Y:S01]  /*bc00*/  FFMA.RM R10, R5.reuse, R4.reuse, R5.reuse ;  /* 0x00000004050a7223 */ /* 0x1c0fe20000004005 */
[----:B------:R-:W-:-:S04]  /*bc10*/  FFMA.RP R5, R5, R4, R5 ;  /* 0x0000000405057223 */ /* 0x000fc80000008005 */
[C---:B------:R-:W-:Y:S02]  /*bc20*/  LOP3.LUT R4, R10.reuse, 0x7fffff, RZ, 0xc0, !PT ;  /* 0x007fffff0a047812 */ /* 0x040fe400078ec0ff */
[----:B------:R-:W-:Y:S02]  /*bc30*/  FSETP.NEU.FTZ.AND P0, PT, R10, R5, PT ;  /* 0x000000050a00720b */ /* 0x000fe40003f1d000 */
[----:B------:R-:W-:Y:S02]  /*bc40*/  LOP3.LUT R4, R4, 0x800000, RZ, 0xfc, !PT ;  /* 0x0080000004047812 */ /* 0x000fe400078efcff */
[----:B------:R-:W-:Y:S02]  /*bc50*/  SEL R5, RZ, 0xffffffff, !P0 ;  /* 0xffffffffff057807 */ /* 0x000fe40004000000 */
[----:B------:R-:W-:-:S03]  /*bc60*/  LOP3.LUT R11, R11, R4, RZ, 0xc0, !PT ;  /* 0x000000040b0b7212 */ /* 0x000fc600078ec0ff */
[----:B------:R-:W-:Y:S01]  /*bc70*/  IMAD.MOV R5, RZ, RZ, -R5 ;  /* 0x000000ffff057224 */ /* 0x000fe200078e0a05 */
[----:B------:R-:W-:-:S04]  /*bc80*/  SHF.R.U32.HI R11, RZ, R20, R11 ;  /* 0x00000014ff0b7219 */ /* 0x000fc8000001160b */
[--C-:B------:R-:W-:Y:S01]  /*bc90*/  LOP3.LUT P1, RZ, R5, R20, R4.reuse, 0xf8, !PT ;  /* 0x0000001405ff7212 */ /* 0x100fe2000782f804 */
[----:B------:R-:W-:Y:S01]  /*bca0*/  VIADD R5, R13, 0xffffff04 ;  /* 0xffffff040d057836 */ /* 0x000fe20000000000 */
[C---:B------:R-:W-:Y:S02]  /*bcb0*/  LOP3.LUT P0, RZ, R11.reuse, 0x1, RZ, 0xc0, !PT ;  /* 0x000000010bff7812 */ /* 0x040fe4000780c0ff */
[----:B------:R-:W-:Y:S02]  /*bcc0*/  LOP3.LUT P2, RZ, R11, 0x2, RZ, 0xc0, !PT ;  /* 0x000000020bff7812 */ /* 0x000fe4000784c0ff */
[----:B------:R-:W-:Y:S02]  /*bcd0*/  SHF.R.U32.HI R4, RZ, R5, R4 ;  /* 0x00000005ff047219 */ /* 0x000fe40000011604 */
[----:B------:R-:W-:Y:S02]  /*bce0*/  PLOP3.LUT P0, PT, P0, P1, P2, 0xe0, 0x0 ;  /* 0x000000000000781c */ /* 0x000fe40000703c20 */
[----:B------:R-:W-:-:S02]  /*bcf0*/  LOP3.LUT P1, RZ, R3, 0x7fffff, RZ, 0xc0, !PT ;  /* 0x007fffff03ff7812 */ /* 0x000fc4000782c0ff */
[----:B------:R-:W-:-:S04]  /*bd00*/  SEL R0, RZ, 0x1, !P0 ;  /* 0x00000001ff007807 */ /* 0x000fc80004000000 */
[----:B------:R-:W-:-:S04]  /*bd10*/  IADD3 R0, -R0, RZ, RZ ;  /* 0x000000ff00007210 */ /* 0x000fc80007ffe1ff */
[----:B------:R-:W-:-:S13]  /*bd20*/  ISETP.GE.AND P0, PT, R0, RZ, PT ;  /* 0x000000ff0000720c */ /* 0x000fda0003f06270 */
[----:B------:R-:W-:-:S05]  /*bd30*/  @!P0 IADD3 R4, R4, 0x1, RZ ;  /* 0x0000000104048810 */ /* 0x000fca0007ffe0ff */
[----:B------:R-:W-:-:S05]  /*bd40*/  @!P1 IMAD.SHL.U32 R4, R4, 0x2, RZ ;  /* 0x0000000204049824 */ /* 0x000fca00078e00ff */
[----:B------:R-:W-:Y:S01]  /*bd50*/  LOP3.LUT R4, R4, 0x80000000, R3, 0xf8, !PT ;  /* 0x8000000004047812 */ /* 0x000fe200078ef803 */
[----:B------:R-:W-:Y:S06]  /*bd60*/  BRA `(.L_x_90) ;  /* 0x0000000000047947 */ /* 0x000fec0003800000 */
.L_x_91:
[----:B------:R1:W2:Y:S02]  /*bd70*/  MUFU.RCP R4, R3 ;  /* 0x0000000300047308 */ /* 0x0002a40000001000 */
.L_x_90:
[----:B------:R-:W-:Y:S05]  /*bd80*/  BSYNC B2 ;  /* 0x0000000000027941 */ /* 0x000fea0003800000 */
.L_x_88:
[----:B--2---:R-:W-:Y:S01]  /*bd90*/  MOV R0, R4 ;  /* 0x0000000400007202 */ /* 0x004fe20000000f00 */
[----:B------:R-:W-:Y:S01]  /*bda0*/  IMAD.MOV.U32 R4, RZ, RZ, R12 ;  /* 0x000000ffff047224 */ /* 0x000fe200078e000c */
[----:B------:R-:W-:-:S04]  /*bdb0*/  MOV R5, 0x0 ;  /* 0x0000000000057802 */ /* 0x000fc80000000f00 */
[----:B-1----:R-:W-:Y:S05]  /*bdc0*/  RET.REL.NODEC R4 `(_ZN7cutlass13device_kernelINS_4fmha6kernel13FmhaKernelTmaINS1_10collective15FmhaMainloopTmaINS_6half_tEfN4cute5tupleIJNS7_1CILi64EEENS9_ILi128EEESA_EEENS4_14ResidualFusionEJEEENS4_15FmhaFwdEpilogueIS6_fNS8_IJSA_SA_SB_EEEEEJEEEEEvNT_6ParamsE) ;  /* 0xffffff40048c7950 */ /* 0x002fea0003c3ffff */
.L_x_92:
[----:B------:R-:W-:-:S00]  /*bdd0*/  BRA `(.L_x_92) ;  /* 0xfffffffc00fc7947 */ /* 0x000fc0000383ffff */
[----:B------:R-:W-:-:S00]  /*bde0*/  NOP ;  /* 0x0000000000007918 */ /* 0x000fc00000000000 */
        /* <DEDUP_REMOVED lines=9> */
.L_x_93:


//--------------------- .nv.global.init           --------------------------
	.section	.nv.global.init,"aw",@progbits
.nv.global.init:
	.type		$str$23,@object
	.size		$str$23,($str$24 - $str$23)
$str$23:
        /*0000*/ 	.byte	0x28, 0x61, 0x64, 0x64, 0x72, 0x65, 0x73, 0x73, 0x20, 0x26, 0x20, 0x6d, 0x61, 0x73, 0x6b, 0x29
        /*0010*/ 	.byte	0x20, 0x3d, 0x3d, 0x20, 0x30, 0x00
	.type		$str$24,@object
	.size		$str$24,(__unnamed_1 - $str$24)
$str$24:
        /*0016*/ 	.byte	0x2f, 0x74, 0x6d, 0x70, 0x2f, 0x63, 0x75, 0x74, 0x6c, 0x61, 0x73, 0x73, 0x5f, 0x73, 0x77, 0x65
        /*0026*/ 	.byte	0x65, 0x70, 0x5f, 0x73, 0x72, 0x63, 0x2f, 0x69, 0x6e, 0x63, 0x6c, 0x75, 0x64, 0x65, 0x2f, 0x63
        /*0036*/ 	.byte	0x75, 0x74, 0x65, 0x2f, 0x70, 0x6f, 0x69, 0x6e, 0x74, 0x65, 0x72, 0x5f, 0x66, 0x6c, 0x61, 0x67
        /*0046*/ 	.byte	0x67, 0x65, 0x64, 0x2e, 0x68, 0x70, 0x70, 0x00
	.type		__unnamed_1,@object
	.size		__unnamed_1,(.L_0 - __unnamed_1)
__unnamed_1:
        /*004e*/ 	.byte	0x61, 0x75, 0x74, 0x6f, 0x20, 0x63, 0x75, 0x74, 0x65, 0x3a, 0x3a, 0x61, 0x73, 0x5f, 0x70, 0x6f
        /* <DEDUP_REMOVED lines=27> */
        /*020e*/ 	.byte	0x3e, 0x3e, 0x3e, 0x3e, 0x3e, 0x5d, 0x00
.L_0:


//--------------------- .nv.shared._ZN7cutlass13device_kernelINS_4fmha6kernel13FmhaKernelTmaINS1_10collective15FmhaMainloopTmaINS_6half_tEfN4cute5tupleIJNS7_1CILi64EEENS9_ILi128EEESA_EEENS4_14ResidualFusionEJEEENS4_15FmhaFwdEpilogueIS6_fNS8_IJSA_SA_SB_EEEEEJEEEEEvNT_6ParamsE --------------------------
	.section	.nv.shared._ZN7cutlass13device_kernelINS_4fmha6kernel13FmhaKernelTmaINS1_10collective15FmhaMainloopTmaINS_6half_tEfN4cute5tupleIJNS7_1CILi64EEENS9_ILi128EEESA_EEENS4_14ResidualFusionEJEEENS4_15FmhaFwdEpilogueIS6_fNS8_IJSA_SA_SB_EEEEEJEEEEEvNT_6ParamsE,"aw",@nobits
	.sectionflags	@""
	.align	16
	.zero		1024


//--------------------- .nv.shared.reserved.0     --------------------------
	.section	.nv.shared.reserved.0,"aw",@nobits
	.weak		__nv_reservedSMEM_offset_0_alias
	.size		__nv_reservedSMEM_offset_0_alias, 0, 0
	.other		__nv_reservedSMEM_offset_0_alias,@"STO_CUDA_RESERVED_SHARED STV_DEFAULT"
__nv_reservedSMEM_offset_0_alias:
	.zero		0


//--------------------- .nv.global                --------------------------
	.section	.nv.global,"aw",@nobits
.nv.global:
	.type		_ZN39_INTERNAL_af799eee_4_k_cu_f8449784_26124cute1_E,@object
	.size		_ZN39_INTERNAL_af799eee_4_k_cu_f8449784_26124cute1_E,(_ZN39_INTERNAL_af799eee_4_k_cu_f8449784_26124cuda3std3__45__cpo6cbeginE - _ZN39_INTERNAL_af799eee_4_k_cu_f8449784_26124cute1_E)
_ZN39_INTERNAL_af799eee_4_k_cu_f8449784_26124cute1_E:
	.zero		1
	.type		_ZN39_INTERNAL_af799eee_4_k_cu_f8449784_26124cuda3std3__45__cpo6cbeginE,@object
	.size		_ZN39_INTERNAL_af799eee_4_k_cu_f8449784_26124cuda3std3__45__cpo6cbeginE,(_ZN39_INTERNAL_af799eee_4_k_cu_f8449784_26124cuda3std3__48in_placeE - _ZN39_INTERNAL_af799eee_4_k_cu_f8449784_26124cuda3std3__45__cpo6cbeginE)
_ZN39_INTERNAL_af799eee_4_k_cu_f8449784_26124cuda3std3__45__cpo6cbeginE:
	.zero		1
	.type		_ZN39_INTERNAL_af799eee_4_k_cu_f8449784_26124cuda3std3__48in_placeE,@object
	.size		_ZN39_INTERNAL_af799eee_4_k_cu_f8449784_26124cuda3std3__48in_placeE,(_ZN39_INTERNAL_af799eee_4_k_cu_f8449784_26124cuda3std6ranges3__45__cpo9iter_moveE - _ZN39_INTERNAL_af799eee_4_k_cu_f8449784_26124cuda3std3__48in_placeE)
_ZN39_INTERNAL_af799eee_4_k_cu_f8449784_26124cuda3std3__48in_placeE:
	.zero		1
	.type		_ZN39_INTERNAL_af799eee_4_k_cu_f8449784_26124cuda3std6ranges3__45__cpo9iter_moveE,@object
	.size		_ZN39_INTERNAL_af799eee_4_k_cu_f8449784_26124cuda3std6ranges3__45__cpo9iter_moveE,(_ZN39_INTERNAL_af799eee_4_k_cu_f8449784_26124cuda3std3__45__cpo5beginE - _ZN39_INTERNAL_af799eee_4_k_cu_f8449784_26124cuda3std6ranges3__45__cpo9iter_moveE)
_ZN39_INTERNAL_af799eee_4_k_cu_f8449784_26124cuda3std6ranges3__45__cpo9iter_moveE:
	.zero		1
	.type		_ZN39_INTERNAL_af799eee_4_k_cu_f8449784_26124cuda3std3__45__cpo5beginE,@object
	.size		_ZN39_INTERNAL_af799eee_4_k_cu_f8449784_26124cuda3std3__45__cpo5beginE,(_ZN39_INTERNAL_af799eee_4_k_cu_f8449784_26124cuda3std3__441_GLOBAL__N__af799eee_4_k_cu_f8449784_26126ignoreE - _ZN39_INTERNAL_af799eee_4_k_cu_f8449784_26124cuda3std3__45__cpo5beginE)
_ZN39_INTERNAL_af799eee_4_k_cu_f8449784_26124cuda3std3__45__cpo5beginE:
	.zero		1
	.type		_ZN39_INTERNAL_af799eee_4_k_cu_f8449784_26124cuda3std3__441_GLOBAL__N__af799eee_4_k_cu_f8449784_26126ignoreE,@object
	.size		_ZN39_INTERNAL_af799eee_4_k_cu_f8449784_26124cuda3std3__441_GLOBAL__N__af799eee_4_k_cu_f8449784_26126ignoreE,(_ZN39_INTERNAL_af799eee_4_k_cu_f8449784_26124cute7productE - _ZN39_INTERNAL_af799eee_4_k_cu_f8449784_26124cuda3std3__441_GLOBAL__N__af799eee_4_k_cu_f8449784_26126ignoreE)
_ZN39_INTERNAL_af799eee_4_k_cu_f8449784_26124cuda3std3__441_GLOBAL__N__af799eee_4_k_cu_f8449784_26126ignoreE:
	.zero		1
	.type		_ZN39_INTERNAL_af799eee_4_k_cu_f8449784_26124cute7productE,@object
	.size		_ZN39_INTERNAL_af799eee_4_k_cu_f8449784_26124cute7productE,(_ZN39_INTERNAL_af799eee_4_k_cu_f8449784_26124cuda3std3__45__cpo3endE - _ZN39_INTERNAL_af799eee_4_k_cu_f8449784_26124cute7productE)
_ZN39_INTERNAL_af799eee_4_k_cu_f8449784_26124cute7productE:
	.zero		1
	.type		_ZN39_INTERNAL_af799eee_4_k_cu_f8449784_26124cuda3std3__45__cpo3endE,@object
	.size		_ZN39_INTERNAL_af799eee_4_k_cu_f8449784_26124cuda3std3__45__cpo3endE,(_ZN39_INTERNAL_af799eee_4_k_cu_f8449784_26124cuda3std3__419piecewise_constructE - _ZN39_INTERNAL_af799eee_4_k_cu_f8449784_26124cuda3std3__45__cpo3endE)
_ZN39_INTERNAL_af799eee_4_k_cu_f8449784_26124cuda3std3__45__cpo3endE:
	.zero		1
	.type		_ZN39_INTERNAL_af799eee_4_k_cu_f8449784_26124cuda3std3__419piecewise_constructE,@object
	.size		_ZN39_INTERNAL_af799eee_4_k_cu_f8449784_26124cuda3std3__419piecewise_constructE,(_ZN39_INTERNAL_af799eee_4_k_cu_f8449784_26124cuda3std3__45__cpo4cendE - _ZN39_INTERNAL_af799eee_4_k_cu_f8449784_26124cuda3std3__419piecewise_constructE)
_ZN39_INTERNAL_af799eee_4_k_cu_f8449784_26124cuda3std3__419piecewise_constructE:
	.zero		1
	.type		_ZN39_INTERNAL_af799eee_4_k_cu_f8449784_26124cuda3std3__45__cpo4cendE,@object
	.size		_ZN39_INTERNAL_af799eee_4_k_cu_f8449784_26124cuda3std3__45__cpo4cendE,(_ZN39_INTERNAL_af799eee_4_k_cu_f8449784_26124cuda3std6ranges3__45__cpo4swapE - _ZN39_INTERNAL_af799eee_4_k_cu_f8449784_26124cuda3std3__45__cpo4cendE)
_ZN39_INTERNAL_af799eee_4_k_cu_f8449784_26124cuda3std3__45__cpo4cendE:
	.zero		1
	.type		_ZN39_INTERNAL_af799eee_4_k_cu_f8449784_26124cuda3std6ranges3__45__cpo4swapE,@object
	.size		_ZN39_INTERNAL_af799eee_4_k_cu_f8449784_26124cuda3std6ranges3__45__cpo4swapE,(.L_8 - _ZN39_INTERNAL_af799eee_4_k_cu_f8449784_26124cuda3std6ranges3__45__cpo4swapE)
_ZN39_INTERNAL_af799eee_4_k_cu_f8449784_26124cuda3std6ranges3__45__cpo4swapE:
	.zero		1
.L_8:


//--------------------- .nv.constant0._ZN7cutlass13device_kernelINS_4fmha6kernel13FmhaKernelTmaINS1_10collective15FmhaMainloopTmaINS_6half_tEfN4cute5tupleIJNS7_1CILi64EEENS9_ILi128EEESA_EEENS4_14ResidualFusionEJEEENS4_15FmhaFwdEpilogueIS6_fNS8_IJSA_SA_SB_EEEEEJEEEEEvNT_6ParamsE --------------------------
	.section	.nv.constant0._ZN7cutlass13device_kernelINS_4fmha6kernel13FmhaKernelTmaINS1_10collective15FmhaMainloopTmaINS_6half_tEfN4cute5tupleIJNS7_1CILi64EEENS9_ILi128EEESA_EEENS4_14ResidualFusionEJEEENS4_15FmhaFwdEpilogueIS6_fNS8_IJSA_SA_SB_EEEEEJEEEEEvNT_6ParamsE,"a",@progbits
	.sectionflags	@""
	.align	4
.nv.constant0._ZN7cutlass13device_kernelINS_4fmha6kernel13FmhaKernelTmaINS1_10collective15FmhaMainloopTmaINS_6half_tEfN4cute5tupleIJNS7_1CILi64EEENS9_ILi128EEESA_EEENS4_14ResidualFusionEJEEENS4_15FmhaFwdEpilogueIS6_fNS8_IJSA_SA_SB_EEEEEJEEEEEvNT_6ParamsE:
	.zero		2688


//--------------------- SYMBOLS --------------------------

	.type		.nv.reservedSmem.offset0,@object
	.size		.nv.reservedSmem.offset0,0x4
	.type		__assertfail,@function
